//
// Generated by NVIDIA NVVM Compiler
//
// Compiler Build ID: CL-36424714
// Cuda compilation tools, release 13.0, V13.0.88
// Based on NVVM 20.0.0
//

.version 9.0
.target sm_100
.address_size 64

	// .globl	_Z20matrixMultiplyKernelPfS_S_iiiiii
.extern .shared .align 16 .b8 scores[];

.visible .entry _Z20matrixMultiplyKernelPfS_S_iiiiii(
	.param .u64 .ptr .align 1 _Z20matrixMultiplyKernelPfS_S_iiiiii_param_0,
	.param .u64 .ptr .align 1 _Z20matrixMultiplyKernelPfS_S_iiiiii_param_1,
	.param .u64 .ptr .align 1 _Z20matrixMultiplyKernelPfS_S_iiiiii_param_2,
	.param .u32 _Z20matrixMultiplyKernelPfS_S_iiiiii_param_3,
	.param .u32 _Z20matrixMultiplyKernelPfS_S_iiiiii_param_4,
	.param .u32 _Z20matrixMultiplyKernelPfS_S_iiiiii_param_5,
	.param .u32 _Z20matrixMultiplyKernelPfS_S_iiiiii_param_6,
	.param .u32 _Z20matrixMultiplyKernelPfS_S_iiiiii_param_7,
	.param .u32 _Z20matrixMultiplyKernelPfS_S_iiiiii_param_8
)
{
	.reg .pred 	%p<13>;
	.reg .b32 	%r<47>;
	.reg .b32 	%f<68>;
	.reg .b64 	%rd<40>;

	ld.param.u64 	%rd5, [_Z20matrixMultiplyKernelPfS_S_iiiiii_param_0];
	ld.param.u64 	%rd6, [_Z20matrixMultiplyKernelPfS_S_iiiiii_param_1];
	ld.param.u64 	%rd4, [_Z20matrixMultiplyKernelPfS_S_iiiiii_param_2];
	ld.param.u32 	%r24, [_Z20matrixMultiplyKernelPfS_S_iiiiii_param_3];
	ld.param.u32 	%r25, [_Z20matrixMultiplyKernelPfS_S_iiiiii_param_4];
	ld.param.u32 	%r20, [_Z20matrixMultiplyKernelPfS_S_iiiiii_param_5];
	ld.param.u32 	%r21, [_Z20matrixMultiplyKernelPfS_S_iiiiii_param_6];
	ld.param.u32 	%r22, [_Z20matrixMultiplyKernelPfS_S_iiiiii_param_7];
	ld.param.u32 	%r23, [_Z20matrixMultiplyKernelPfS_S_iiiiii_param_8];
	cvta.to.global.u64 	%rd1, %rd6;
	cvta.to.global.u64 	%rd2, %rd5;
	mov.u32 	%r26, %ctaid.y;
	mov.u32 	%r27, %ntid.y;
	mov.u32 	%r28, %tid.y;
	mad.lo.s32 	%r1, %r26, %r27, %r28;
	mov.u32 	%r29, %ctaid.x;
	mov.u32 	%r30, %ntid.x;
	mov.u32 	%r31, %tid.x;
	mad.lo.s32 	%r2, %r29, %r30, %r31;
	setp.ge.s32 	%p1, %r1, %r24;
	setp.ge.s32 	%p2, %r2, %r25;
	or.pred  	%p3, %p1, %p2;
	@%p3 bra 	$L__BB0_14;
	setp.lt.s32 	%p4, %r20, 1;
	mov.f32 	%f67, 0f00000000;
	@%p4 bra 	$L__BB0_13;
	mul.lo.s32 	%r3, %r21, %r1;
	and.b32  	%r4, %r20, 7;
	setp.lt.u32 	%p5, %r20, 8;
	mov.f32 	%f67, 0f00000000;
	mov.b32 	%r45, 0;
	@%p5 bra 	$L__BB0_5;
	and.b32  	%r45, %r20, 2147483640;
	neg.s32 	%r43, %r45;
	shl.b32 	%r7, %r22, 3;
	add.s64 	%rd3, %rd2, 16;
	mov.f32 	%f67, 0f00000000;
	mul.wide.s32 	%rd11, %r22, 4;
	mov.u32 	%r41, %r3;
	mov.u32 	%r42, %r2;
$L__BB0_4:
	.pragma "nounroll";
	mul.wide.s32 	%rd7, %r41, 4;
	add.s64 	%rd8, %rd3, %rd7;
	ld.global.f32 	%f17, [%rd8+-16];
	mul.wide.s32 	%rd9, %r42, 4;
	add.s64 	%rd10, %rd1, %rd9;
	ld.global.f32 	%f18, [%rd10];
	fma.rn.f32 	%f19, %f17, %f18, %f67;
	ld.global.f32 	%f20, [%rd8+-12];
	add.s64 	%rd12, %rd10, %rd11;
	ld.global.f32 	%f21, [%rd12];
	fma.rn.f32 	%f22, %f20, %f21, %f19;
	ld.global.f32 	%f23, [%rd8+-8];
	add.s64 	%rd13, %rd12, %rd11;
	ld.global.f32 	%f24, [%rd13];
	fma.rn.f32 	%f25, %f23, %f24, %f22;
	ld.global.f32 	%f26, [%rd8+-4];
	add.s64 	%rd14, %rd13, %rd11;
	ld.global.f32 	%f27, [%rd14];
	fma.rn.f32 	%f28, %f26, %f27, %f25;
	ld.global.f32 	%f29, [%rd8];
	add.s64 	%rd15, %rd14, %rd11;
	ld.global.f32 	%f30, [%rd15];
	fma.rn.f32 	%f31, %f29, %f30, %f28;
	ld.global.f32 	%f32, [%rd8+4];
	add.s64 	%rd16, %rd15, %rd11;
	ld.global.f32 	%f33, [%rd16];
	fma.rn.f32 	%f34, %f32, %f33, %f31;
	ld.global.f32 	%f35, [%rd8+8];
	add.s64 	%rd17, %rd16, %rd11;
	ld.global.f32 	%f36, [%rd17];
	fma.rn.f32 	%f37, %f35, %f36, %f34;
	ld.global.f32 	%f38, [%rd8+12];
	add.s64 	%rd18, %rd17, %rd11;
	ld.global.f32 	%f39, [%rd18];
	fma.rn.f32 	%f67, %f38, %f39, %f37;
	add.s32 	%r43, %r43, 8;
	add.s32 	%r42, %r42, %r7;
	add.s32 	%r41, %r41, 8;
	setp.ne.s32 	%p6, %r43, 0;
	@%p6 bra 	$L__BB0_4;
$L__BB0_5:
	setp.eq.s32 	%p7, %r4, 0;
	@%p7 bra 	$L__BB0_13;
	and.b32  	%r15, %r20, 3;
	setp.lt.u32 	%p8, %r4, 4;
	@%p8 bra 	$L__BB0_8;
	add.s32 	%r33, %r45, %r3;
	mul.wide.s32 	%rd19, %r33, 4;
	add.s64 	%rd20, %rd2, %rd19;
	ld.global.f32 	%f41, [%rd20];
	mad.lo.s32 	%r34, %r45, %r22, %r2;
	mul.wide.s32 	%rd21, %r34, 4;
	add.s64 	%rd22, %rd1, %rd21;
	ld.global.f32 	%f42, [%rd22];
	fma.rn.f32 	%f43, %f41, %f42, %f67;
	ld.global.f32 	%f44, [%rd20+4];
	mul.wide.s32 	%rd23, %r22, 4;
	add.s64 	%rd24, %rd22, %rd23;
	ld.global.f32 	%f45, [%rd24];
	fma.rn.f32 	%f46, %f44, %f45, %f43;
	ld.global.f32 	%f47, [%rd20+8];
	add.s64 	%rd25, %rd24, %rd23;
	ld.global.f32 	%f48, [%rd25];
	fma.rn.f32 	%f49, %f47, %f48, %f46;
	ld.global.f32 	%f50, [%rd20+12];
	add.s64 	%rd26, %rd25, %rd23;
	ld.global.f32 	%f51, [%rd26];
	fma.rn.f32 	%f67, %f50, %f51, %f49;
	add.s32 	%r45, %r45, 4;
$L__BB0_8:
	setp.eq.s32 	%p9, %r15, 0;
	@%p9 bra 	$L__BB0_13;
	setp.eq.s32 	%p10, %r15, 1;
	@%p10 bra 	$L__BB0_11;
	add.s32 	%r35, %r45, %r3;
	mul.wide.s32 	%rd27, %r35, 4;
	add.s64 	%rd28, %rd2, %rd27;
	ld.global.f32 	%f53, [%rd28];
	mad.lo.s32 	%r36, %r45, %r22, %r2;
	mul.wide.s32 	%rd29, %r36, 4;
	add.s64 	%rd30, %rd1, %rd29;
	ld.global.f32 	%f54, [%rd30];
	fma.rn.f32 	%f55, %f53, %f54, %f67;
	ld.global.f32 	%f56, [%rd28+4];
	mul.wide.s32 	%rd31, %r22, 4;
	add.s64 	%rd32, %rd30, %rd31;
	ld.global.f32 	%f57, [%rd32];
	fma.rn.f32 	%f67, %f56, %f57, %f55;
	add.s32 	%r45, %r45, 2;
$L__BB0_11:
	and.b32  	%r37, %r20, 1;
	setp.eq.b32 	%p11, %r37, 1;
	not.pred 	%p12, %p11;
	@%p12 bra 	$L__BB0_13;
	add.s32 	%r38, %r45, %r3;
	mul.wide.s32 	%rd33, %r38, 4;
	add.s64 	%rd34, %rd2, %rd33;
	ld.global.f32 	%f58, [%rd34];
	mad.lo.s32 	%r39, %r45, %r22, %r2;
	mul.wide.s32 	%rd35, %r39, 4;
	add.s64 	%rd36, %rd1, %rd35;
	ld.global.f32 	%f59, [%rd36];
	fma.rn.f32 	%f67, %f58, %f59, %f67;
$L__BB0_13:
	mad.lo.s32 	%r40, %r23, %r1, %r2;
	cvta.to.global.u64 	%rd37, %rd4;
	mul.wide.s32 	%rd38, %r40, 4;
	add.s64 	%rd39, %rd37, %rd38;
	st.global.f32 	[%rd39], %f67;
$L__BB0_14:
	ret;

}
	// .globl	_Z15transposeKernelPfS_iiii
.visible .entry _Z15transposeKernelPfS_iiii(
	.param .u64 .ptr .align 1 _Z15transposeKernelPfS_iiii_param_0,
	.param .u64 .ptr .align 1 _Z15transposeKernelPfS_iiii_param_1,
	.param .u32 _Z15transposeKernelPfS_iiii_param_2,
	.param .u32 _Z15transposeKernelPfS_iiii_param_3,
	.param .u32 _Z15transposeKernelPfS_iiii_param_4,
	.param .u32 _Z15transposeKernelPfS_iiii_param_5
)
{
	.reg .pred 	%p<4>;
	.reg .b32 	%r<15>;
	.reg .b32 	%f<2>;
	.reg .b64 	%rd<9>;

	ld.param.u64 	%rd1, [_Z15transposeKernelPfS_iiii_param_0];
	ld.param.u64 	%rd2, [_Z15transposeKernelPfS_iiii_param_1];
	ld.param.u32 	%r5, [_Z15transposeKernelPfS_iiii_param_2];
	ld.param.u32 	%r6, [_Z15transposeKernelPfS_iiii_param_3];
	ld.param.u32 	%r3, [_Z15transposeKernelPfS_iiii_param_4];
	ld.param.u32 	%r4, [_Z15transposeKernelPfS_iiii_param_5];
	mov.u32 	%r7, %ctaid.y;
	mov.u32 	%r8, %ntid.y;
	mov.u32 	%r9, %tid.y;
	mad.lo.s32 	%r1, %r7, %r8, %r9;
	mov.u32 	%r10, %ctaid.x;
	mov.u32 	%r11, %ntid.x;
	mov.u32 	%r12, %tid.x;
	mad.lo.s32 	%r2, %r10, %r11, %r12;
	setp.ge.s32 	%p1, %r1, %r5;
	setp.ge.s32 	%p2, %r2, %r6;
	or.pred  	%p3, %p1, %p2;
	@%p3 bra 	$L__BB1_2;
	cvta.to.global.u64 	%rd3, %rd1;
	cvta.to.global.u64 	%rd4, %rd2;
	mad.lo.s32 	%r13, %r3, %r1, %r2;
	mul.wide.s32 	%rd5, %r13, 4;
	add.s64 	%rd6, %rd3, %rd5;
	ld.global.f32 	%f1, [%rd6];
	mad.lo.s32 	%r14, %r4, %r2, %r1;
	mul.wide.s32 	%rd7, %r14, 4;
	add.s64 	%rd8, %rd4, %rd7;
	st.global.f32 	[%rd8], %f1;
$L__BB1_2:
	ret;

}
	// .globl	_Z11scaleKernelPffi
.visible .entry _Z11scaleKernelPffi(
	.param .u64 .ptr .align 1 _Z11scaleKernelPffi_param_0,
	.param .f32 _Z11scaleKernelPffi_param_1,
	.param .u32 _Z11scaleKernelPffi_param_2
)
{
	.reg .pred 	%p<2>;
	.reg .b32 	%r<6>;
	.reg .b32 	%f<4>;
	.reg .b64 	%rd<5>;

	ld.param.u64 	%rd1, [_Z11scaleKernelPffi_param_0];
	ld.param.f32 	%f1, [_Z11scaleKernelPffi_param_1];
	ld.param.u32 	%r2, [_Z11scaleKernelPffi_param_2];
	mov.u32 	%r3, %ctaid.x;
	mov.u32 	%r4, %ntid.x;
	mov.u32 	%r5, %tid.x;
	mad.lo.s32 	%r1, %r3, %r4, %r5;
	setp.ge.s32 	%p1, %r1, %r2;
	@%p1 bra 	$L__BB2_2;
	cvta.to.global.u64 	%rd2, %rd1;
	mul.wide.s32 	%rd3, %r1, 4;
	add.s64 	%rd4, %rd2, %rd3;
	ld.global.f32 	%f2, [%rd4];
	mul.f32 	%f3, %f1, %f2;
	st.global.f32 	[%rd4], %f3;
$L__BB2_2:
	ret;

}
	// .globl	_Z13softmaxKernelPfiii
.visible .entry _Z13softmaxKernelPfiii(
	.param .u64 .ptr .align 1 _Z13softmaxKernelPfiii_param_0,
	.param .u32 _Z13softmaxKernelPfiii_param_1,
	.param .u32 _Z13softmaxKernelPfiii_param_2,
	.param .u32 _Z13softmaxKernelPfiii_param_3
)
{
	.reg .pred 	%p<29>;
	.reg .b32 	%r<124>;
	.reg .b32 	%f<366>;
	.reg .b64 	%rd<30>;

	ld.param.u64 	%rd5, [_Z13softmaxKernelPfiii_param_0];
	ld.param.u32 	%r60, [_Z13softmaxKernelPfiii_param_1];
	ld.param.u32 	%r58, [_Z13softmaxKernelPfiii_param_2];
	ld.param.u32 	%r59, [_Z13softmaxKernelPfiii_param_3];
	cvta.to.global.u64 	%rd1, %rd5;
	mov.u32 	%r61, %ctaid.x;
	mov.u32 	%r62, %ntid.x;
	mov.u32 	%r63, %tid.x;
	mad.lo.s32 	%r1, %r61, %r62, %r63;
	setp.ge.s32 	%p1, %r1, %r60;
	@%p1 bra 	$L__BB3_39;
	setp.lt.s32 	%p2, %r58, 1;
	mov.f32 	%f356, 0fFF7FFFFF;
	@%p2 bra 	$L__BB3_14;
	mul.lo.s32 	%r2, %r59, %r1;
	and.b32  	%r3, %r58, 15;
	setp.lt.u32 	%p3, %r58, 16;
	mov.f32 	%f356, 0fFF7FFFFF;
	mov.b32 	%r105, 0;
	@%p3 bra 	$L__BB3_5;
	and.b32  	%r105, %r58, 2147483632;
	neg.s32 	%r111, %r105;
	add.s64 	%rd2, %rd1, 32;
	mov.f32 	%f356, 0fFF7FFFFF;
	mov.u32 	%r110, %r2;
$L__BB3_4:
	.pragma "nounroll";
	mul.wide.s32 	%rd6, %r110, 4;
	add.s64 	%rd7, %rd2, %rd6;
	ld.global.f32 	%f30, [%rd7+-32];
	max.f32 	%f31, %f356, %f30;
	ld.global.f32 	%f32, [%rd7+-28];
	max.f32 	%f33, %f31, %f32;
	ld.global.f32 	%f34, [%rd7+-24];
	max.f32 	%f35, %f33, %f34;
	ld.global.f32 	%f36, [%rd7+-20];
	max.f32 	%f37, %f35, %f36;
	ld.global.f32 	%f38, [%rd7+-16];
	max.f32 	%f39, %f37, %f38;
	ld.global.f32 	%f40, [%rd7+-12];
	max.f32 	%f41, %f39, %f40;
	ld.global.f32 	%f42, [%rd7+-8];
	max.f32 	%f43, %f41, %f42;
	ld.global.f32 	%f44, [%rd7+-4];
	max.f32 	%f45, %f43, %f44;
	ld.global.f32 	%f46, [%rd7];
	max.f32 	%f47, %f45, %f46;
	ld.global.f32 	%f48, [%rd7+4];
	max.f32 	%f49, %f47, %f48;
	ld.global.f32 	%f50, [%rd7+8];
	max.f32 	%f51, %f49, %f50;
	ld.global.f32 	%f52, [%rd7+12];
	max.f32 	%f53, %f51, %f52;
	ld.global.f32 	%f54, [%rd7+16];
	max.f32 	%f55, %f53, %f54;
	ld.global.f32 	%f56, [%rd7+20];
	max.f32 	%f57, %f55, %f56;
	ld.global.f32 	%f58, [%rd7+24];
	max.f32 	%f59, %f57, %f58;
	ld.global.f32 	%f60, [%rd7+28];
	max.f32 	%f356, %f59, %f60;
	add.s32 	%r111, %r111, 16;
	add.s32 	%r110, %r110, 16;
	setp.eq.s32 	%p4, %r111, 0;
	@%p4 bra 	$L__BB3_5;
	bra.uni 	$L__BB3_4;
$L__BB3_5:
	setp.eq.s32 	%p5, %r3, 0;
	@%p5 bra 	$L__BB3_14;
	and.b32  	%r7, %r58, 7;
	setp.lt.u32 	%p6, %r3, 8;
	@%p6 bra 	$L__BB3_8;
	add.s32 	%r65, %r105, %r2;
	mul.wide.s32 	%rd8, %r65, 4;
	add.s64 	%rd9, %rd1, %rd8;
	ld.global.f32 	%f62, [%rd9];
	max.f32 	%f63, %f356, %f62;
	ld.global.f32 	%f64, [%rd9+4];
	max.f32 	%f65, %f63, %f64;
	ld.global.f32 	%f66, [%rd9+8];
	max.f32 	%f67, %f65, %f66;
	ld.global.f32 	%f68, [%rd9+12];
	max.f32 	%f69, %f67, %f68;
	ld.global.f32 	%f70, [%rd9+16];
	max.f32 	%f71, %f69, %f70;
	ld.global.f32 	%f72, [%rd9+20];
	max.f32 	%f73, %f71, %f72;
	ld.global.f32 	%f74, [%rd9+24];
	max.f32 	%f75, %f73, %f74;
	ld.global.f32 	%f76, [%rd9+28];
	max.f32 	%f356, %f75, %f76;
	add.s32 	%r105, %r105, 8;
$L__BB3_8:
	setp.eq.s32 	%p7, %r7, 0;
	@%p7 bra 	$L__BB3_14;
	and.b32  	%r10, %r58, 3;
	setp.lt.u32 	%p8, %r7, 4;
	@%p8 bra 	$L__BB3_11;
	add.s32 	%r66, %r105, %r2;
	mul.wide.s32 	%rd10, %r66, 4;
	add.s64 	%rd11, %rd1, %rd10;
	ld.global.f32 	%f78, [%rd11];
	max.f32 	%f79, %f356, %f78;
	ld.global.f32 	%f80, [%rd11+4];
	max.f32 	%f81, %f79, %f80;
	ld.global.f32 	%f82, [%rd11+8];
	max.f32 	%f83, %f81, %f82;
	ld.global.f32 	%f84, [%rd11+12];
	max.f32 	%f356, %f83, %f84;
	add.s32 	%r105, %r105, 4;
$L__BB3_11:
	setp.eq.s32 	%p9, %r10, 0;
	@%p9 bra 	$L__BB3_14;
	add.s32 	%r109, %r105, %r2;
	neg.s32 	%r108, %r10;
$L__BB3_13:
	.pragma "nounroll";
	mul.wide.s32 	%rd12, %r109, 4;
	add.s64 	%rd13, %rd1, %rd12;
	ld.global.f32 	%f85, [%rd13];
	max.f32 	%f356, %f356, %f85;
	add.s32 	%r109, %r109, 1;
	add.s32 	%r108, %r108, 1;
	setp.ne.s32 	%p10, %r108, 0;
	@%p10 bra 	$L__BB3_13;
$L__BB3_14:
	setp.lt.s32 	%p11, %r58, 1;
	mov.f32 	%f364, 0f00000000;
	@%p11 bra 	$L__BB3_26;
	mul.lo.s32 	%r19, %r59, %r1;
	and.b32  	%r20, %r58, 7;
	setp.lt.u32 	%p12, %r58, 8;
	mov.f32 	%f364, 0f00000000;
	mov.b32 	%r112, 0;
	@%p12 bra 	$L__BB3_18;
	and.b32  	%r112, %r58, 2147483640;
	neg.s32 	%r116, %r112;
	add.s64 	%rd3, %rd1, 16;
	mov.f32 	%f364, 0f00000000;
	mov.u32 	%r115, %r19;
$L__BB3_17:
	.pragma "nounroll";
	mul.wide.s32 	%rd14, %r115, 4;
	add.s64 	%rd15, %rd3, %rd14;
	ld.global.f32 	%f90, [%rd15+-16];
	sub.f32 	%f91, %f90, %f356;
	fma.rn.f32 	%f92, %f91, 0f3BBB989D, 0f3F000000;
	cvt.sat.f32.f32 	%f93, %f92;
	mov.f32 	%f94, 0f4B400001;
	mov.f32 	%f95, 0f437C0000;
	fma.rm.f32 	%f96, %f93, %f95, %f94;
	add.f32 	%f97, %f96, 0fCB40007F;
	neg.f32 	%f98, %f97;
	fma.rn.f32 	%f99, %f91, 0f3FB8AA3B, %f98;
	fma.rn.f32 	%f100, %f91, 0f32A57060, %f99;
	mov.b32 	%r68, %f96;
	shl.b32 	%r69, %r68, 23;
	mov.b32 	%f101, %r69;
	ex2.approx.ftz.f32 	%f102, %f100;
	mul.f32 	%f103, %f102, %f101;
	st.global.f32 	[%rd15+-16], %f103;
	add.f32 	%f104, %f364, %f103;
	ld.global.f32 	%f105, [%rd15+-12];
	sub.f32 	%f106, %f105, %f356;
	fma.rn.f32 	%f107, %f106, 0f3BBB989D, 0f3F000000;
	cvt.sat.f32.f32 	%f108, %f107;
	fma.rm.f32 	%f109, %f108, %f95, %f94;
	add.f32 	%f110, %f109, 0fCB40007F;
	neg.f32 	%f111, %f110;
	fma.rn.f32 	%f112, %f106, 0f3FB8AA3B, %f111;
	fma.rn.f32 	%f113, %f106, 0f32A57060, %f112;
	mov.b32 	%r70, %f109;
	shl.b32 	%r71, %r70, 23;
	mov.b32 	%f114, %r71;
	ex2.approx.ftz.f32 	%f115, %f113;
	mul.f32 	%f116, %f115, %f114;
	st.global.f32 	[%rd15+-12], %f116;
	add.f32 	%f117, %f104, %f116;
	ld.global.f32 	%f118, [%rd15+-8];
	sub.f32 	%f119, %f118, %f356;
	fma.rn.f32 	%f120, %f119, 0f3BBB989D, 0f3F000000;
	cvt.sat.f32.f32 	%f121, %f120;
	fma.rm.f32 	%f122, %f121, %f95, %f94;
	add.f32 	%f123, %f122, 0fCB40007F;
	neg.f32 	%f124, %f123;
	fma.rn.f32 	%f125, %f119, 0f3FB8AA3B, %f124;
	fma.rn.f32 	%f126, %f119, 0f32A57060, %f125;
	mov.b32 	%r72, %f122;
	shl.b32 	%r73, %r72, 23;
	mov.b32 	%f127, %r73;
	ex2.approx.ftz.f32 	%f128, %f126;
	mul.f32 	%f129, %f128, %f127;
	st.global.f32 	[%rd15+-8], %f129;
	add.f32 	%f130, %f117, %f129;
	ld.global.f32 	%f131, [%rd15+-4];
	sub.f32 	%f132, %f131, %f356;
	fma.rn.f32 	%f133, %f132, 0f3BBB989D, 0f3F000000;
	cvt.sat.f32.f32 	%f134, %f133;
	fma.rm.f32 	%f135, %f134, %f95, %f94;
	add.f32 	%f136, %f135, 0fCB40007F;
	neg.f32 	%f137, %f136;
	fma.rn.f32 	%f138, %f132, 0f3FB8AA3B, %f137;
	fma.rn.f32 	%f139, %f132, 0f32A57060, %f138;
	mov.b32 	%r74, %f135;
	shl.b32 	%r75, %r74, 23;
	mov.b32 	%f140, %r75;
	ex2.approx.ftz.f32 	%f141, %f139;
	mul.f32 	%f142, %f141, %f140;
	st.global.f32 	[%rd15+-4], %f142;
	add.f32 	%f143, %f130, %f142;
	ld.global.f32 	%f144, [%rd15];
	sub.f32 	%f145, %f144, %f356;
	fma.rn.f32 	%f146, %f145, 0f3BBB989D, 0f3F000000;
	cvt.sat.f32.f32 	%f147, %f146;
	fma.rm.f32 	%f148, %f147, %f95, %f94;
	add.f32 	%f149, %f148, 0fCB40007F;
	neg.f32 	%f150, %f149;
	fma.rn.f32 	%f151, %f145, 0f3FB8AA3B, %f150;
	fma.rn.f32 	%f152, %f145, 0f32A57060, %f151;
	mov.b32 	%r76, %f148;
	shl.b32 	%r77, %r76, 23;
	mov.b32 	%f153, %r77;
	ex2.approx.ftz.f32 	%f154, %f152;
	mul.f32 	%f155, %f154, %f153;
	st.global.f32 	[%rd15], %f155;
	add.f32 	%f156, %f143, %f155;
	ld.global.f32 	%f157, [%rd15+4];
	sub.f32 	%f158, %f157, %f356;
	fma.rn.f32 	%f159, %f158, 0f3BBB989D, 0f3F000000;
	cvt.sat.f32.f32 	%f160, %f159;
	fma.rm.f32 	%f161, %f160, %f95, %f94;
	add.f32 	%f162, %f161, 0fCB40007F;
	neg.f32 	%f163, %f162;
	fma.rn.f32 	%f164, %f158, 0f3FB8AA3B, %f163;
	fma.rn.f32 	%f165, %f158, 0f32A57060, %f164;
	mov.b32 	%r78, %f161;
	shl.b32 	%r79, %r78, 23;
	mov.b32 	%f166, %r79;
	ex2.approx.ftz.f32 	%f167, %f165;
	mul.f32 	%f168, %f167, %f166;
	st.global.f32 	[%rd15+4], %f168;
	add.f32 	%f169, %f156, %f168;
	ld.global.f32 	%f170, [%rd15+8];
	sub.f32 	%f171, %f170, %f356;
	fma.rn.f32 	%f172, %f171, 0f3BBB989D, 0f3F000000;
	cvt.sat.f32.f32 	%f173, %f172;
	fma.rm.f32 	%f174, %f173, %f95, %f94;
	add.f32 	%f175, %f174, 0fCB40007F;
	neg.f32 	%f176, %f175;
	fma.rn.f32 	%f177, %f171, 0f3FB8AA3B, %f176;
	fma.rn.f32 	%f178, %f171, 0f32A57060, %f177;
	mov.b32 	%r80, %f174;
	shl.b32 	%r81, %r80, 23;
	mov.b32 	%f179, %r81;
	ex2.approx.ftz.f32 	%f180, %f178;
	mul.f32 	%f181, %f180, %f179;
	st.global.f32 	[%rd15+8], %f181;
	add.f32 	%f182, %f169, %f181;
	ld.global.f32 	%f183, [%rd15+12];
	sub.f32 	%f184, %f183, %f356;
	fma.rn.f32 	%f185, %f184, 0f3BBB989D, 0f3F000000;
	cvt.sat.f32.f32 	%f186, %f185;
	fma.rm.f32 	%f187, %f186, %f95, %f94;
	add.f32 	%f188, %f187, 0fCB40007F;
	neg.f32 	%f189, %f188;
	fma.rn.f32 	%f190, %f184, 0f3FB8AA3B, %f189;
	fma.rn.f32 	%f191, %f184, 0f32A57060, %f190;
	mov.b32 	%r82, %f187;
	shl.b32 	%r83, %r82, 23;
	mov.b32 	%f192, %r83;
	ex2.approx.ftz.f32 	%f193, %f191;
	mul.f32 	%f194, %f193, %f192;
	st.global.f32 	[%rd15+12], %f194;
	add.f32 	%f364, %f182, %f194;
	add.s32 	%r116, %r116, 8;
	add.s32 	%r115, %r115, 8;
	setp.eq.s32 	%p13, %r116, 0;
	@%p13 bra 	$L__BB3_18;
	bra.uni 	$L__BB3_17;
$L__BB3_18:
	setp.eq.s32 	%p14, %r20, 0;
	@%p14 bra 	$L__BB3_26;
	and.b32  	%r28, %r58, 3;
	setp.lt.u32 	%p15, %r20, 4;
	@%p15 bra 	$L__BB3_21;
	add.s32 	%r84, %r112, %r19;
	mul.wide.s32 	%rd16, %r84, 4;
	add.s64 	%rd17, %rd1, %rd16;
	ld.global.f32 	%f196, [%rd17];
	sub.f32 	%f197, %f196, %f356;
	fma.rn.f32 	%f198, %f197, 0f3BBB989D, 0f3F000000;
	cvt.sat.f32.f32 	%f199, %f198;
	mov.f32 	%f200, 0f4B400001;
	mov.f32 	%f201, 0f437C0000;
	fma.rm.f32 	%f202, %f199, %f201, %f200;
	add.f32 	%f203, %f202, 0fCB40007F;
	neg.f32 	%f204, %f203;
	fma.rn.f32 	%f205, %f197, 0f3FB8AA3B, %f204;
	fma.rn.f32 	%f206, %f197, 0f32A57060, %f205;
	mov.b32 	%r85, %f202;
	shl.b32 	%r86, %r85, 23;
	mov.b32 	%f207, %r86;
	ex2.approx.ftz.f32 	%f208, %f206;
	mul.f32 	%f209, %f208, %f207;
	st.global.f32 	[%rd17], %f209;
	add.f32 	%f210, %f364, %f209;
	ld.global.f32 	%f211, [%rd17+4];
	sub.f32 	%f212, %f211, %f356;
	fma.rn.f32 	%f213, %f212, 0f3BBB989D, 0f3F000000;
	cvt.sat.f32.f32 	%f214, %f213;
	fma.rm.f32 	%f215, %f214, %f201, %f200;
	add.f32 	%f216, %f215, 0fCB40007F;
	neg.f32 	%f217, %f216;
	fma.rn.f32 	%f218, %f212, 0f3FB8AA3B, %f217;
	fma.rn.f32 	%f219, %f212, 0f32A57060, %f218;
	mov.b32 	%r87, %f215;
	shl.b32 	%r88, %r87, 23;
	mov.b32 	%f220, %r88;
	ex2.approx.ftz.f32 	%f221, %f219;
	mul.f32 	%f222, %f221, %f220;
	st.global.f32 	[%rd17+4], %f222;
	add.f32 	%f223, %f210, %f222;
	ld.global.f32 	%f224, [%rd17+8];
	sub.f32 	%f225, %f224, %f356;
	fma.rn.f32 	%f226, %f225, 0f3BBB989D, 0f3F000000;
	cvt.sat.f32.f32 	%f227, %f226;
	fma.rm.f32 	%f228, %f227, %f201, %f200;
	add.f32 	%f229, %f228, 0fCB40007F;
	neg.f32 	%f230, %f229;
	fma.rn.f32 	%f231, %f225, 0f3FB8AA3B, %f230;
	fma.rn.f32 	%f232, %f225, 0f32A57060, %f231;
	mov.b32 	%r89, %f228;
	shl.b32 	%r90, %r89, 23;
	mov.b32 	%f233, %r90;
	ex2.approx.ftz.f32 	%f234, %f232;
	mul.f32 	%f235, %f234, %f233;
	st.global.f32 	[%rd17+8], %f235;
	add.f32 	%f236, %f223, %f235;
	ld.global.f32 	%f237, [%rd17+12];
	sub.f32 	%f238, %f237, %f356;
	fma.rn.f32 	%f239, %f238, 0f3BBB989D, 0f3F000000;
	cvt.sat.f32.f32 	%f240, %f239;
	fma.rm.f32 	%f241, %f240, %f201, %f200;
	add.f32 	%f242, %f241, 0fCB40007F;
	neg.f32 	%f243, %f242;
	fma.rn.f32 	%f244, %f238, 0f3FB8AA3B, %f243;
	fma.rn.f32 	%f245, %f238, 0f32A57060, %f244;
	mov.b32 	%r91, %f241;
	shl.b32 	%r92, %r91, 23;
	mov.b32 	%f246, %r92;
	ex2.approx.ftz.f32 	%f247, %f245;
	mul.f32 	%f248, %f247, %f246;
	st.global.f32 	[%rd17+12], %f248;
	add.f32 	%f364, %f236, %f248;
	add.s32 	%r112, %r112, 4;
$L__BB3_21:
	setp.eq.s32 	%p16, %r28, 0;
	@%p16 bra 	$L__BB3_26;
	setp.eq.s32 	%p17, %r28, 1;
	@%p17 bra 	$L__BB3_24;
	add.s32 	%r93, %r112, %r19;
	mul.wide.s32 	%rd18, %r93, 4;
	add.s64 	%rd19, %rd1, %rd18;
	ld.global.f32 	%f250, [%rd19];
	sub.f32 	%f251, %f250, %f356;
	fma.rn.f32 	%f252, %f251, 0f3BBB989D, 0f3F000000;
	cvt.sat.f32.f32 	%f253, %f252;
	mov.f32 	%f254, 0f4B400001;
	mov.f32 	%f255, 0f437C0000;
	fma.rm.f32 	%f256, %f253, %f255, %f254;
	add.f32 	%f257, %f256, 0fCB40007F;
	neg.f32 	%f258, %f257;
	fma.rn.f32 	%f259, %f251, 0f3FB8AA3B, %f258;
	fma.rn.f32 	%f260, %f251, 0f32A57060, %f259;
	mov.b32 	%r94, %f256;
	shl.b32 	%r95, %r94, 23;
	mov.b32 	%f261, %r95;
	ex2.approx.ftz.f32 	%f262, %f260;
	mul.f32 	%f263, %f262, %f261;
	st.global.f32 	[%rd19], %f263;
	add.f32 	%f264, %f364, %f263;
	ld.global.f32 	%f265, [%rd19+4];
	sub.f32 	%f266, %f265, %f356;
	fma.rn.f32 	%f267, %f266, 0f3BBB989D, 0f3F000000;
	cvt.sat.f32.f32 	%f268, %f267;
	fma.rm.f32 	%f269, %f268, %f255, %f254;
	add.f32 	%f270, %f269, 0fCB40007F;
	neg.f32 	%f271, %f270;
	fma.rn.f32 	%f272, %f266, 0f3FB8AA3B, %f271;
	fma.rn.f32 	%f273, %f266, 0f32A57060, %f272;
	mov.b32 	%r96, %f269;
	shl.b32 	%r97, %r96, 23;
	mov.b32 	%f274, %r97;
	ex2.approx.ftz.f32 	%f275, %f273;
	mul.f32 	%f276, %f275, %f274;
	st.global.f32 	[%rd19+4], %f276;
	add.f32 	%f364, %f264, %f276;
	add.s32 	%r112, %r112, 2;
$L__BB3_24:
	and.b32  	%r98, %r58, 1;
	setp.eq.b32 	%p18, %r98, 1;
	not.pred 	%p19, %p18;
	@%p19 bra 	$L__BB3_26;
	add.s32 	%r99, %r112, %r19;
	mul.wide.s32 	%rd20, %r99, 4;
	add.s64 	%rd21, %rd1, %rd20;
	ld.global.f32 	%f277, [%rd21];
	sub.f32 	%f278, %f277, %f356;
	fma.rn.f32 	%f279, %f278, 0f3BBB989D, 0f3F000000;
	cvt.sat.f32.f32 	%f280, %f279;
	mov.f32 	%f281, 0f4B400001;
	mov.f32 	%f282, 0f437C0000;
	fma.rm.f32 	%f283, %f280, %f282, %f281;
	add.f32 	%f284, %f283, 0fCB40007F;
	neg.f32 	%f285, %f284;
	fma.rn.f32 	%f286, %f278, 0f3FB8AA3B, %f285;
	fma.rn.f32 	%f287, %f278, 0f32A57060, %f286;
	mov.b32 	%r100, %f283;
	shl.b32 	%r101, %r100, 23;
	mov.b32 	%f288, %r101;
	ex2.approx.ftz.f32 	%f289, %f287;
	mul.f32 	%f290, %f289, %f288;
	st.global.f32 	[%rd21], %f290;
	add.f32 	%f364, %f364, %f290;
$L__BB3_26:
	setp.lt.s32 	%p20, %r58, 1;
	@%p20 bra 	$L__BB3_39;
	mul.lo.s32 	%r33, %r59, %r1;
	and.b32  	%r34, %r58, 15;
	setp.lt.u32 	%p21, %r58, 16;
	mov.b32 	%r119, 0;
	@%p21 bra 	$L__BB3_30;
	and.b32  	%r119, %r58, 2147483632;
	neg.s32 	%r118, %r119;
	add.s64 	%rd4, %rd1, 32;
	mov.u32 	%r117, %r33;
$L__BB3_29:
	.pragma "nounroll";
	mul.wide.s32 	%rd22, %r117, 4;
	add.s64 	%rd23, %rd4, %rd22;
	ld.global.f32 	%f291, [%rd23+-32];
	div.rn.f32 	%f292, %f291, %f364;
	st.global.f32 	[%rd23+-32], %f292;
	ld.global.f32 	%f293, [%rd23+-28];
	div.rn.f32 	%f294, %f293, %f364;
	st.global.f32 	[%rd23+-28], %f294;
	ld.global.f32 	%f295, [%rd23+-24];
	div.rn.f32 	%f296, %f295, %f364;
	st.global.f32 	[%rd23+-24], %f296;
	ld.global.f32 	%f297, [%rd23+-20];
	div.rn.f32 	%f298, %f297, %f364;
	st.global.f32 	[%rd23+-20], %f298;
	ld.global.f32 	%f299, [%rd23+-16];
	div.rn.f32 	%f300, %f299, %f364;
	st.global.f32 	[%rd23+-16], %f300;
	ld.global.f32 	%f301, [%rd23+-12];
	div.rn.f32 	%f302, %f301, %f364;
	st.global.f32 	[%rd23+-12], %f302;
	ld.global.f32 	%f303, [%rd23+-8];
	div.rn.f32 	%f304, %f303, %f364;
	st.global.f32 	[%rd23+-8], %f304;
	ld.global.f32 	%f305, [%rd23+-4];
	div.rn.f32 	%f306, %f305, %f364;
	st.global.f32 	[%rd23+-4], %f306;
	ld.global.f32 	%f307, [%rd23];
	div.rn.f32 	%f308, %f307, %f364;
	st.global.f32 	[%rd23], %f308;
	ld.global.f32 	%f309, [%rd23+4];
	div.rn.f32 	%f310, %f309, %f364;
	st.global.f32 	[%rd23+4], %f310;
	ld.global.f32 	%f311, [%rd23+8];
	div.rn.f32 	%f312, %f311, %f364;
	st.global.f32 	[%rd23+8], %f312;
	ld.global.f32 	%f313, [%rd23+12];
	div.rn.f32 	%f314, %f313, %f364;
	st.global.f32 	[%rd23+12], %f314;
	ld.global.f32 	%f315, [%rd23+16];
	div.rn.f32 	%f316, %f315, %f364;
	st.global.f32 	[%rd23+16], %f316;
	ld.global.f32 	%f317, [%rd23+20];
	div.rn.f32 	%f318, %f317, %f364;
	st.global.f32 	[%rd23+20], %f318;
	ld.global.f32 	%f319, [%rd23+24];
	div.rn.f32 	%f320, %f319, %f364;
	st.global.f32 	[%rd23+24], %f320;
	ld.global.f32 	%f321, [%rd23+28];
	div.rn.f32 	%f322, %f321, %f364;
	st.global.f32 	[%rd23+28], %f322;
	add.s32 	%r118, %r118, 16;
	add.s32 	%r117, %r117, 16;
	setp.ne.s32 	%p22, %r118, 0;
	@%p22 bra 	$L__BB3_29;
$L__BB3_30:
	setp.eq.s32 	%p23, %r34, 0;
	@%p23 bra 	$L__BB3_39;
	and.b32  	%r46, %r58, 7;
	setp.lt.u32 	%p24, %r34, 8;
	@%p24 bra 	$L__BB3_33;
	add.s32 	%r103, %r119, %r33;
	mul.wide.s32 	%rd24, %r103, 4;
	add.s64 	%rd25, %rd1, %rd24;
	ld.global.f32 	%f323, [%rd25];
	div.rn.f32 	%f324, %f323, %f364;
	st.global.f32 	[%rd25], %f324;
	ld.global.f32 	%f325, [%rd25+4];
	div.rn.f32 	%f326, %f325, %f364;
	st.global.f32 	[%rd25+4], %f326;
	ld.global.f32 	%f327, [%rd25+8];
	div.rn.f32 	%f328, %f327, %f364;
	st.global.f32 	[%rd25+8], %f328;
	ld.global.f32 	%f329, [%rd25+12];
	div.rn.f32 	%f330, %f329, %f364;
	st.global.f32 	[%rd25+12], %f330;
	ld.global.f32 	%f331, [%rd25+16];
	div.rn.f32 	%f332, %f331, %f364;
	st.global.f32 	[%rd25+16], %f332;
	ld.global.f32 	%f333, [%rd25+20];
	div.rn.f32 	%f334, %f333, %f364;
	st.global.f32 	[%rd25+20], %f334;
	ld.global.f32 	%f335, [%rd25+24];
	div.rn.f32 	%f336, %f335, %f364;
	st.global.f32 	[%rd25+24], %f336;
	ld.global.f32 	%f337, [%rd25+28];
	div.rn.f32 	%f338, %f337, %f364;
	st.global.f32 	[%rd25+28], %f338;
	add.s32 	%r119, %r119, 8;
$L__BB3_33:
	setp.eq.s32 	%p25, %r46, 0;
	@%p25 bra 	$L__BB3_39;
	and.b32  	%r49, %r58, 3;
	setp.lt.u32 	%p26, %r46, 4;
	@%p26 bra 	$L__BB3_36;
	add.s32 	%r104, %r119, %r33;
	mul.wide.s32 	%rd26, %r104, 4;
	add.s64 	%rd27, %rd1, %rd26;
	ld.global.f32 	%f339, [%rd27];
	div.rn.f32 	%f340, %f339, %f364;
	st.global.f32 	[%rd27], %f340;
	ld.global.f32 	%f341, [%rd27+4];
	div.rn.f32 	%f342, %f341, %f364;
	st.global.f32 	[%rd27+4], %f342;
	ld.global.f32 	%f343, [%rd27+8];
	div.rn.f32 	%f344, %f343, %f364;
	st.global.f32 	[%rd27+8], %f344;
	ld.global.f32 	%f345, [%rd27+12];
	div.rn.f32 	%f346, %f345, %f364;
	st.global.f32 	[%rd27+12], %f346;
	add.s32 	%r119, %r119, 4;
$L__BB3_36:
	setp.eq.s32 	%p27, %r49, 0;
	@%p27 bra 	$L__BB3_39;
	add.s32 	%r123, %r119, %r33;
	neg.s32 	%r122, %r49;
$L__BB3_38:
	.pragma "nounroll";
	mul.wide.s32 	%rd28, %r123, 4;
	add.s64 	%rd29, %rd1, %rd28;
	ld.global.f32 	%f347, [%rd29];
	div.rn.f32 	%f348, %f347, %f364;
	st.global.f32 	[%rd29], %f348;
	add.s32 	%r123, %r123, 1;
	add.s32 	%r122, %r122, 1;
	setp.ne.s32 	%p28, %r122, 0;
	@%p28 bra 	$L__BB3_38;
$L__BB3_39:
	ret;

}
	// .globl	_Z15attentionKernelPfS_S_S_fbiiii
.visible .entry _Z15attentionKernelPfS_S_S_fbiiii(
	.param .u64 .ptr .align 1 _Z15attentionKernelPfS_S_S_fbiiii_param_0,
	.param .u64 .ptr .align 1 _Z15attentionKernelPfS_S_S_fbiiii_param_1,
	.param .u64 .ptr .align 1 _Z15attentionKernelPfS_S_S_fbiiii_param_2,
	.param .u64 .ptr .align 1 _Z15attentionKernelPfS_S_S_fbiiii_param_3,
	.param .f32 _Z15attentionKernelPfS_S_S_fbiiii_param_4,
	.param .u8 _Z15attentionKernelPfS_S_S_fbiiii_param_5,
	.param .u32 _Z15attentionKernelPfS_S_S_fbiiii_param_6,
	.param .u32 _Z15attentionKernelPfS_S_S_fbiiii_param_7,
	.param .u32 _Z15attentionKernelPfS_S_S_fbiiii_param_8,
	.param .u32 _Z15attentionKernelPfS_S_S_fbiiii_param_9
)
{
	.reg .pred 	%p<51>;
	.reg .b16 	%rs<2>;
	.reg .b32 	%r<224>;
	.reg .b32 	%f<454>;
	.reg .b64 	%rd<66>;

	ld.param.u64 	%rd9, [_Z15attentionKernelPfS_S_S_fbiiii_param_0];
	ld.param.u64 	%rd10, [_Z15attentionKernelPfS_S_S_fbiiii_param_1];
	ld.param.u64 	%rd11, [_Z15attentionKernelPfS_S_S_fbiiii_param_2];
	ld.param.u64 	%rd8, [_Z15attentionKernelPfS_S_S_fbiiii_param_3];
	ld.param.f32 	%f50, [_Z15attentionKernelPfS_S_S_fbiiii_param_4];
	ld.param.s8 	%rs1, [_Z15attentionKernelPfS_S_S_fbiiii_param_5];
	ld.param.u32 	%r82, [_Z15attentionKernelPfS_S_S_fbiiii_param_6];
	ld.param.u32 	%r83, [_Z15attentionKernelPfS_S_S_fbiiii_param_7];
	ld.param.u32 	%r84, [_Z15attentionKernelPfS_S_S_fbiiii_param_9];
	cvta.to.global.u64 	%rd1, %rd10;
	cvta.to.global.u64 	%rd2, %rd9;
	cvta.to.global.u64 	%rd3, %rd11;
	mov.u32 	%r85, %ctaid.z;
	div.u32 	%r2, %r85, %r84;
	mul.lo.s32 	%r86, %r2, %r84;
	sub.s32 	%r1, %r85, %r86;
	mov.u32 	%r3, %tid.x;
	mov.u32 	%r4, %tid.y;
	max.s32 	%r87, %r3, %r4;
	setp.ge.s32 	%p2, %r87, %r82;
	@%p2 bra 	$L__BB4_15;
	setp.lt.s32 	%p3, %r83, 1;
	mov.f32 	%f430, 0f00000000;
	@%p3 bra 	$L__BB4_14;
	mul.lo.s32 	%r89, %r83, %r82;
	mad.lo.s32 	%r90, %r2, %r84, %r1;
	mul.lo.s32 	%r91, %r89, %r90;
	mad.lo.s32 	%r5, %r83, %r3, %r91;
	mad.lo.s32 	%r6, %r83, %r4, %r91;
	add.s32 	%r92, %r83, -1;
	and.b32  	%r7, %r83, 15;
	setp.lt.u32 	%p4, %r92, 15;
	mov.f32 	%f430, 0f00000000;
	mov.b32 	%r200, 0;
	@%p4 bra 	$L__BB4_5;
	and.b32  	%r200, %r83, 2147483632;
	mov.f32 	%f430, 0f00000000;
	mov.b32 	%r198, 0;
$L__BB4_4:
	.pragma "nounroll";
	add.s32 	%r94, %r5, %r198;
	mul.wide.s32 	%rd12, %r94, 4;
	add.s64 	%rd13, %rd2, %rd12;
	ld.global.f32 	%f55, [%rd13];
	add.s32 	%r95, %r6, %r198;
	mul.wide.s32 	%rd14, %r95, 4;
	add.s64 	%rd15, %rd1, %rd14;
	ld.global.f32 	%f56, [%rd15];
	fma.rn.f32 	%f57, %f55, %f56, %f430;
	ld.global.f32 	%f58, [%rd13+4];
	ld.global.f32 	%f59, [%rd15+4];
	fma.rn.f32 	%f60, %f58, %f59, %f57;
	ld.global.f32 	%f61, [%rd13+8];
	ld.global.f32 	%f62, [%rd15+8];
	fma.rn.f32 	%f63, %f61, %f62, %f60;
	ld.global.f32 	%f64, [%rd13+12];
	ld.global.f32 	%f65, [%rd15+12];
	fma.rn.f32 	%f66, %f64, %f65, %f63;
	ld.global.f32 	%f67, [%rd13+16];
	ld.global.f32 	%f68, [%rd15+16];
	fma.rn.f32 	%f69, %f67, %f68, %f66;
	ld.global.f32 	%f70, [%rd13+20];
	ld.global.f32 	%f71, [%rd15+20];
	fma.rn.f32 	%f72, %f70, %f71, %f69;
	ld.global.f32 	%f73, [%rd13+24];
	ld.global.f32 	%f74, [%rd15+24];
	fma.rn.f32 	%f75, %f73, %f74, %f72;
	ld.global.f32 	%f76, [%rd13+28];
	ld.global.f32 	%f77, [%rd15+28];
	fma.rn.f32 	%f78, %f76, %f77, %f75;
	ld.global.f32 	%f79, [%rd13+32];
	ld.global.f32 	%f80, [%rd15+32];
	fma.rn.f32 	%f81, %f79, %f80, %f78;
	ld.global.f32 	%f82, [%rd13+36];
	ld.global.f32 	%f83, [%rd15+36];
	fma.rn.f32 	%f84, %f82, %f83, %f81;
	ld.global.f32 	%f85, [%rd13+40];
	ld.global.f32 	%f86, [%rd15+40];
	fma.rn.f32 	%f87, %f85, %f86, %f84;
	ld.global.f32 	%f88, [%rd13+44];
	ld.global.f32 	%f89, [%rd15+44];
	fma.rn.f32 	%f90, %f88, %f89, %f87;
	ld.global.f32 	%f91, [%rd13+48];
	ld.global.f32 	%f92, [%rd15+48];
	fma.rn.f32 	%f93, %f91, %f92, %f90;
	ld.global.f32 	%f94, [%rd13+52];
	ld.global.f32 	%f95, [%rd15+52];
	fma.rn.f32 	%f96, %f94, %f95, %f93;
	ld.global.f32 	%f97, [%rd13+56];
	ld.global.f32 	%f98, [%rd15+56];
	fma.rn.f32 	%f99, %f97, %f98, %f96;
	ld.global.f32 	%f100, [%rd13+60];
	ld.global.f32 	%f101, [%rd15+60];
	fma.rn.f32 	%f430, %f100, %f101, %f99;
	add.s32 	%r198, %r198, 16;
	setp.ne.s32 	%p5, %r198, %r200;
	@%p5 bra 	$L__BB4_4;
$L__BB4_5:
	setp.eq.s32 	%p6, %r7, 0;
	@%p6 bra 	$L__BB4_14;
	and.b32  	%r12, %r83, 7;
	setp.lt.u32 	%p7, %r7, 8;
	@%p7 bra 	$L__BB4_8;
	add.s32 	%r96, %r5, %r200;
	mul.wide.s32 	%rd16, %r96, 4;
	add.s64 	%rd17, %rd2, %rd16;
	ld.global.f32 	%f103, [%rd17];
	add.s32 	%r97, %r6, %r200;
	mul.wide.s32 	%rd18, %r97, 4;
	add.s64 	%rd19, %rd1, %rd18;
	ld.global.f32 	%f104, [%rd19];
	fma.rn.f32 	%f105, %f103, %f104, %f430;
	ld.global.f32 	%f106, [%rd17+4];
	ld.global.f32 	%f107, [%rd19+4];
	fma.rn.f32 	%f108, %f106, %f107, %f105;
	ld.global.f32 	%f109, [%rd17+8];
	ld.global.f32 	%f110, [%rd19+8];
	fma.rn.f32 	%f111, %f109, %f110, %f108;
	ld.global.f32 	%f112, [%rd17+12];
	ld.global.f32 	%f113, [%rd19+12];
	fma.rn.f32 	%f114, %f112, %f113, %f111;
	ld.global.f32 	%f115, [%rd17+16];
	ld.global.f32 	%f116, [%rd19+16];
	fma.rn.f32 	%f117, %f115, %f116, %f114;
	ld.global.f32 	%f118, [%rd17+20];
	ld.global.f32 	%f119, [%rd19+20];
	fma.rn.f32 	%f120, %f118, %f119, %f117;
	ld.global.f32 	%f121, [%rd17+24];
	ld.global.f32 	%f122, [%rd19+24];
	fma.rn.f32 	%f123, %f121, %f122, %f120;
	ld.global.f32 	%f124, [%rd17+28];
	ld.global.f32 	%f125, [%rd19+28];
	fma.rn.f32 	%f430, %f124, %f125, %f123;
	add.s32 	%r200, %r200, 8;
$L__BB4_8:
	setp.eq.s32 	%p8, %r12, 0;
	@%p8 bra 	$L__BB4_14;
	and.b32  	%r15, %r83, 3;
	setp.lt.u32 	%p9, %r12, 4;
	@%p9 bra 	$L__BB4_11;
	add.s32 	%r98, %r5, %r200;
	mul.wide.s32 	%rd20, %r98, 4;
	add.s64 	%rd21, %rd2, %rd20;
	ld.global.f32 	%f127, [%rd21];
	add.s32 	%r99, %r6, %r200;
	mul.wide.s32 	%rd22, %r99, 4;
	add.s64 	%rd23, %rd1, %rd22;
	ld.global.f32 	%f128, [%rd23];
	fma.rn.f32 	%f129, %f127, %f128, %f430;
	ld.global.f32 	%f130, [%rd21+4];
	ld.global.f32 	%f131, [%rd23+4];
	fma.rn.f32 	%f132, %f130, %f131, %f129;
	ld.global.f32 	%f133, [%rd21+8];
	ld.global.f32 	%f134, [%rd23+8];
	fma.rn.f32 	%f135, %f133, %f134, %f132;
	ld.global.f32 	%f136, [%rd21+12];
	ld.global.f32 	%f137, [%rd23+12];
	fma.rn.f32 	%f430, %f136, %f137, %f135;
	add.s32 	%r200, %r200, 4;
$L__BB4_11:
	setp.eq.s32 	%p10, %r15, 0;
	@%p10 bra 	$L__BB4_14;
	mov.b32 	%r203, 0;
$L__BB4_13:
	.pragma "nounroll";
	add.s32 	%r101, %r5, %r200;
	mul.wide.s32 	%rd24, %r101, 4;
	add.s64 	%rd25, %rd2, %rd24;
	ld.global.f32 	%f138, [%rd25];
	add.s32 	%r102, %r6, %r200;
	mul.wide.s32 	%rd26, %r102, 4;
	add.s64 	%rd27, %rd1, %rd26;
	ld.global.f32 	%f139, [%rd27];
	fma.rn.f32 	%f430, %f138, %f139, %f430;
	add.s32 	%r200, %r200, 1;
	add.s32 	%r203, %r203, 1;
	setp.ne.s32 	%p11, %r203, %r15;
	@%p11 bra 	$L__BB4_13;
$L__BB4_14:
	mul.f32 	%f140, %f50, %f430;
	setp.ne.s16 	%p12, %rs1, 0;
	setp.gt.u32 	%p13, %r4, %r3;
	selp.f32 	%f141, 0fFF7FFFFF, %f140, %p13;
	selp.f32 	%f142, %f141, %f140, %p12;
	mad.lo.s32 	%r105, %r82, %r3, %r4;
	shl.b32 	%r106, %r105, 2;
	mov.u32 	%r107, scores;
	add.s32 	%r108, %r107, %r106;
	st.shared.f32 	[%r108], %f142;
$L__BB4_15:
	setp.lt.s32 	%p14, %r3, %r82;
	bar.sync 	0;
	setp.eq.s32 	%p15, %r4, 0;
	and.pred  	%p1, %p15, %p14;
	not.pred 	%p16, %p1;
	@%p16 bra 	$L__BB4_47;
	mul.lo.s32 	%r22, %r82, %r3;
	add.s32 	%r110, %r82, -1;
	and.b32  	%r23, %r82, 15;
	setp.lt.u32 	%p17, %r110, 15;
	mov.f32 	%f438, 0fFF7FFFFF;
	mov.b32 	%r204, 0;
	@%p17 bra 	$L__BB4_19;
	and.b32  	%r204, %r82, -16;
	mov.f32 	%f438, 0fFF7FFFFF;
	mov.b32 	%r209, 0;
$L__BB4_18:
	.pragma "nounroll";
	add.s32 	%r112, %r209, %r22;
	shl.b32 	%r113, %r112, 2;
	mov.u32 	%r114, scores;
	add.s32 	%r115, %r114, %r113;
	ld.shared.f32 	%f146, [%r115];
	max.f32 	%f147, %f438, %f146;
	ld.shared.f32 	%f148, [%r115+4];
	max.f32 	%f149, %f147, %f148;
	ld.shared.f32 	%f150, [%r115+8];
	max.f32 	%f151, %f149, %f150;
	ld.shared.f32 	%f152, [%r115+12];
	max.f32 	%f153, %f151, %f152;
	ld.shared.f32 	%f154, [%r115+16];
	max.f32 	%f155, %f153, %f154;
	ld.shared.f32 	%f156, [%r115+20];
	max.f32 	%f157, %f155, %f156;
	ld.shared.f32 	%f158, [%r115+24];
	max.f32 	%f159, %f157, %f158;
	ld.shared.f32 	%f160, [%r115+28];
	max.f32 	%f161, %f159, %f160;
	ld.shared.f32 	%f162, [%r115+32];
	max.f32 	%f163, %f161, %f162;
	ld.shared.f32 	%f164, [%r115+36];
	max.f32 	%f165, %f163, %f164;
	ld.shared.f32 	%f166, [%r115+40];
	max.f32 	%f167, %f165, %f166;
	ld.shared.f32 	%f168, [%r115+44];
	max.f32 	%f169, %f167, %f168;
	ld.shared.f32 	%f170, [%r115+48];
	max.f32 	%f171, %f169, %f170;
	ld.shared.f32 	%f172, [%r115+52];
	max.f32 	%f173, %f171, %f172;
	ld.shared.f32 	%f174, [%r115+56];
	max.f32 	%f175, %f173, %f174;
	ld.shared.f32 	%f176, [%r115+60];
	max.f32 	%f438, %f175, %f176;
	add.s32 	%r209, %r209, 16;
	setp.eq.s32 	%p18, %r209, %r204;
	@%p18 bra 	$L__BB4_19;
	bra.uni 	$L__BB4_18;
$L__BB4_19:
	setp.eq.s32 	%p19, %r23, 0;
	@%p19 bra 	$L__BB4_28;
	and.b32  	%r26, %r82, 7;
	setp.lt.u32 	%p20, %r23, 8;
	@%p20 bra 	$L__BB4_22;
	add.s32 	%r116, %r204, %r22;
	shl.b32 	%r117, %r116, 2;
	mov.u32 	%r118, scores;
	add.s32 	%r119, %r118, %r117;
	ld.shared.f32 	%f178, [%r119];
	max.f32 	%f179, %f438, %f178;
	ld.shared.f32 	%f180, [%r119+4];
	max.f32 	%f181, %f179, %f180;
	ld.shared.f32 	%f182, [%r119+8];
	max.f32 	%f183, %f181, %f182;
	ld.shared.f32 	%f184, [%r119+12];
	max.f32 	%f185, %f183, %f184;
	ld.shared.f32 	%f186, [%r119+16];
	max.f32 	%f187, %f185, %f186;
	ld.shared.f32 	%f188, [%r119+20];
	max.f32 	%f189, %f187, %f188;
	ld.shared.f32 	%f190, [%r119+24];
	max.f32 	%f191, %f189, %f190;
	ld.shared.f32 	%f192, [%r119+28];
	max.f32 	%f438, %f191, %f192;
	add.s32 	%r204, %r204, 8;
$L__BB4_22:
	setp.eq.s32 	%p21, %r26, 0;
	@%p21 bra 	$L__BB4_28;
	and.b32  	%r29, %r82, 3;
	setp.lt.u32 	%p22, %r26, 4;
	@%p22 bra 	$L__BB4_25;
	add.s32 	%r120, %r204, %r22;
	shl.b32 	%r121, %r120, 2;
	mov.u32 	%r122, scores;
	add.s32 	%r123, %r122, %r121;
	ld.shared.f32 	%f194, [%r123];
	max.f32 	%f195, %f438, %f194;
	ld.shared.f32 	%f196, [%r123+4];
	max.f32 	%f197, %f195, %f196;
	ld.shared.f32 	%f198, [%r123+8];
	max.f32 	%f199, %f197, %f198;
	ld.shared.f32 	%f200, [%r123+12];
	max.f32 	%f438, %f199, %f200;
	add.s32 	%r204, %r204, 4;
$L__BB4_25:
	setp.eq.s32 	%p23, %r29, 0;
	@%p23 bra 	$L__BB4_28;
	mov.b32 	%r208, 0;
	mov.u32 	%r127, scores;
$L__BB4_27:
	.pragma "nounroll";
	add.s32 	%r125, %r204, %r22;
	shl.b32 	%r126, %r125, 2;
	add.s32 	%r128, %r127, %r126;
	ld.shared.f32 	%f201, [%r128];
	max.f32 	%f438, %f438, %f201;
	add.s32 	%r204, %r204, 1;
	add.s32 	%r208, %r208, 1;
	setp.ne.s32 	%p24, %r208, %r29;
	@%p24 bra 	$L__BB4_27;
$L__BB4_28:
	and.b32  	%r36, %r82, 3;
	setp.lt.u32 	%p25, %r82, 4;
	mov.f32 	%f444, 0f00000000;
	mov.b32 	%r210, 0;
	@%p25 bra 	$L__BB4_31;
	and.b32  	%r210, %r82, 2147483644;
	mov.f32 	%f444, 0f00000000;
	mov.b32 	%r212, 0;
	mov.u32 	%r133, scores;
$L__BB4_30:
	.pragma "nounroll";
	add.s32 	%r131, %r212, %r22;
	shl.b32 	%r132, %r131, 2;
	add.s32 	%r134, %r133, %r132;
	ld.shared.f32 	%f205, [%r134];
	sub.f32 	%f206, %f205, %f438;
	fma.rn.f32 	%f207, %f206, 0f3BBB989D, 0f3F000000;
	cvt.sat.f32.f32 	%f208, %f207;
	mov.f32 	%f209, 0f4B400001;
	mov.f32 	%f210, 0f437C0000;
	fma.rm.f32 	%f211, %f208, %f210, %f209;
	add.f32 	%f212, %f211, 0fCB40007F;
	neg.f32 	%f213, %f212;
	fma.rn.f32 	%f214, %f206, 0f3FB8AA3B, %f213;
	fma.rn.f32 	%f215, %f206, 0f32A57060, %f214;
	mov.b32 	%r135, %f211;
	shl.b32 	%r136, %r135, 23;
	mov.b32 	%f216, %r136;
	ex2.approx.ftz.f32 	%f217, %f215;
	mul.f32 	%f218, %f217, %f216;
	st.shared.f32 	[%r134], %f218;
	add.f32 	%f219, %f444, %f218;
	ld.shared.f32 	%f220, [%r134+4];
	sub.f32 	%f221, %f220, %f438;
	fma.rn.f32 	%f222, %f221, 0f3BBB989D, 0f3F000000;
	cvt.sat.f32.f32 	%f223, %f222;
	fma.rm.f32 	%f224, %f223, %f210, %f209;
	add.f32 	%f225, %f224, 0fCB40007F;
	neg.f32 	%f226, %f225;
	fma.rn.f32 	%f227, %f221, 0f3FB8AA3B, %f226;
	fma.rn.f32 	%f228, %f221, 0f32A57060, %f227;
	mov.b32 	%r137, %f224;
	shl.b32 	%r138, %r137, 23;
	mov.b32 	%f229, %r138;
	ex2.approx.ftz.f32 	%f230, %f228;
	mul.f32 	%f231, %f230, %f229;
	st.shared.f32 	[%r134+4], %f231;
	add.f32 	%f232, %f219, %f231;
	ld.shared.f32 	%f233, [%r134+8];
	sub.f32 	%f234, %f233, %f438;
	fma.rn.f32 	%f235, %f234, 0f3BBB989D, 0f3F000000;
	cvt.sat.f32.f32 	%f236, %f235;
	fma.rm.f32 	%f237, %f236, %f210, %f209;
	add.f32 	%f238, %f237, 0fCB40007F;
	neg.f32 	%f239, %f238;
	fma.rn.f32 	%f240, %f234, 0f3FB8AA3B, %f239;
	fma.rn.f32 	%f241, %f234, 0f32A57060, %f240;
	mov.b32 	%r139, %f237;
	shl.b32 	%r140, %r139, 23;
	mov.b32 	%f242, %r140;
	ex2.approx.ftz.f32 	%f243, %f241;
	mul.f32 	%f244, %f243, %f242;
	st.shared.f32 	[%r134+8], %f244;
	add.f32 	%f245, %f232, %f244;
	ld.shared.f32 	%f246, [%r134+12];
	sub.f32 	%f247, %f246, %f438;
	fma.rn.f32 	%f248, %f247, 0f3BBB989D, 0f3F000000;
	cvt.sat.f32.f32 	%f249, %f248;
	fma.rm.f32 	%f250, %f249, %f210, %f209;
	add.f32 	%f251, %f250, 0fCB40007F;
	neg.f32 	%f252, %f251;
	fma.rn.f32 	%f253, %f247, 0f3FB8AA3B, %f252;
	fma.rn.f32 	%f254, %f247, 0f32A57060, %f253;
	mov.b32 	%r141, %f250;
	shl.b32 	%r142, %r141, 23;
	mov.b32 	%f255, %r142;
	ex2.approx.ftz.f32 	%f256, %f254;
	mul.f32 	%f257, %f256, %f255;
	st.shared.f32 	[%r134+12], %f257;
	add.f32 	%f444, %f245, %f257;
	add.s32 	%r212, %r212, 4;
	setp.eq.s32 	%p26, %r212, %r210;
	@%p26 bra 	$L__BB4_31;
	bra.uni 	$L__BB4_30;
$L__BB4_31:
	setp.eq.s32 	%p27, %r36, 0;
	@%p27 bra 	$L__BB4_36;
	setp.eq.s32 	%p28, %r36, 1;
	@%p28 bra 	$L__BB4_34;
	add.s32 	%r143, %r210, %r22;
	shl.b32 	%r144, %r143, 2;
	mov.u32 	%r145, scores;
	add.s32 	%r146, %r145, %r144;
	ld.shared.f32 	%f259, [%r146];
	sub.f32 	%f260, %f259, %f438;
	fma.rn.f32 	%f261, %f260, 0f3BBB989D, 0f3F000000;
	cvt.sat.f32.f32 	%f262, %f261;
	mov.f32 	%f263, 0f4B400001;
	mov.f32 	%f264, 0f437C0000;
	fma.rm.f32 	%f265, %f262, %f264, %f263;
	add.f32 	%f266, %f265, 0fCB40007F;
	neg.f32 	%f267, %f266;
	fma.rn.f32 	%f268, %f260, 0f3FB8AA3B, %f267;
	fma.rn.f32 	%f269, %f260, 0f32A57060, %f268;
	mov.b32 	%r147, %f265;
	shl.b32 	%r148, %r147, 23;
	mov.b32 	%f270, %r148;
	ex2.approx.ftz.f32 	%f271, %f269;
	mul.f32 	%f272, %f271, %f270;
	st.shared.f32 	[%r146], %f272;
	add.f32 	%f273, %f444, %f272;
	ld.shared.f32 	%f274, [%r146+4];
	sub.f32 	%f275, %f274, %f438;
	fma.rn.f32 	%f276, %f275, 0f3BBB989D, 0f3F000000;
	cvt.sat.f32.f32 	%f277, %f276;
	fma.rm.f32 	%f278, %f277, %f264, %f263;
	add.f32 	%f279, %f278, 0fCB40007F;
	neg.f32 	%f280, %f279;
	fma.rn.f32 	%f281, %f275, 0f3FB8AA3B, %f280;
	fma.rn.f32 	%f282, %f275, 0f32A57060, %f281;
	mov.b32 	%r149, %f278;
	shl.b32 	%r150, %r149, 23;
	mov.b32 	%f283, %r150;
	ex2.approx.ftz.f32 	%f284, %f282;
	mul.f32 	%f285, %f284, %f283;
	st.shared.f32 	[%r146+4], %f285;
	add.f32 	%f444, %f273, %f285;
	add.s32 	%r210, %r210, 2;
$L__BB4_34:
	and.b32  	%r151, %r82, 1;
	setp.eq.b32 	%p29, %r151, 1;
	not.pred 	%p30, %p29;
	@%p30 bra 	$L__BB4_36;
	add.s32 	%r152, %r210, %r22;
	shl.b32 	%r153, %r152, 2;
	mov.u32 	%r154, scores;
	add.s32 	%r155, %r154, %r153;
	ld.shared.f32 	%f286, [%r155];
	sub.f32 	%f287, %f286, %f438;
	fma.rn.f32 	%f288, %f287, 0f3BBB989D, 0f3F000000;
	cvt.sat.f32.f32 	%f289, %f288;
	mov.f32 	%f290, 0f4B400001;
	mov.f32 	%f291, 0f437C0000;
	fma.rm.f32 	%f292, %f289, %f291, %f290;
	add.f32 	%f293, %f292, 0fCB40007F;
	neg.f32 	%f294, %f293;
	fma.rn.f32 	%f295, %f287, 0f3FB8AA3B, %f294;
	fma.rn.f32 	%f296, %f287, 0f32A57060, %f295;
	mov.b32 	%r156, %f292;
	shl.b32 	%r157, %r156, 23;
	mov.b32 	%f297, %r157;
	ex2.approx.ftz.f32 	%f298, %f296;
	mul.f32 	%f299, %f298, %f297;
	st.shared.f32 	[%r155], %f299;
	add.f32 	%f444, %f444, %f299;
$L__BB4_36:
	and.b32  	%r43, %r82, 7;
	setp.lt.u32 	%p31, %r82, 8;
	mov.b32 	%r214, 0;
	@%p31 bra 	$L__BB4_39;
	and.b32  	%r214, %r82, 2147483640;
	mov.b32 	%r213, 0;
	mov.u32 	%r162, scores;
$L__BB4_38:
	.pragma "nounroll";
	add.s32 	%r160, %r213, %r22;
	shl.b32 	%r161, %r160, 2;
	add.s32 	%r163, %r162, %r161;
	ld.shared.f32 	%f300, [%r163];
	div.rn.f32 	%f301, %f300, %f444;
	st.shared.f32 	[%r163], %f301;
	ld.shared.f32 	%f302, [%r163+4];
	div.rn.f32 	%f303, %f302, %f444;
	st.shared.f32 	[%r163+4], %f303;
	ld.shared.f32 	%f304, [%r163+8];
	div.rn.f32 	%f305, %f304, %f444;
	st.shared.f32 	[%r163+8], %f305;
	ld.shared.f32 	%f306, [%r163+12];
	div.rn.f32 	%f307, %f306, %f444;
	st.shared.f32 	[%r163+12], %f307;
	ld.shared.f32 	%f308, [%r163+16];
	div.rn.f32 	%f309, %f308, %f444;
	st.shared.f32 	[%r163+16], %f309;
	ld.shared.f32 	%f310, [%r163+20];
	div.rn.f32 	%f311, %f310, %f444;
	st.shared.f32 	[%r163+20], %f311;
	ld.shared.f32 	%f312, [%r163+24];
	div.rn.f32 	%f313, %f312, %f444;
	st.shared.f32 	[%r163+24], %f313;
	ld.shared.f32 	%f314, [%r163+28];
	div.rn.f32 	%f315, %f314, %f444;
	st.shared.f32 	[%r163+28], %f315;
	add.s32 	%r213, %r213, 8;
	setp.ne.s32 	%p32, %r213, %r214;
	@%p32 bra 	$L__BB4_38;
$L__BB4_39:
	setp.eq.s32 	%p33, %r43, 0;
	@%p33 bra 	$L__BB4_47;
	setp.lt.u32 	%p34, %r43, 4;
	@%p34 bra 	$L__BB4_42;
	add.s32 	%r164, %r214, %r22;
	shl.b32 	%r165, %r164, 2;
	mov.u32 	%r166, scores;
	add.s32 	%r167, %r166, %r165;
	ld.shared.f32 	%f316, [%r167];
	div.rn.f32 	%f317, %f316, %f444;
	st.shared.f32 	[%r167], %f317;
	ld.shared.f32 	%f318, [%r167+4];
	div.rn.f32 	%f319, %f318, %f444;
	st.shared.f32 	[%r167+4], %f319;
	ld.shared.f32 	%f320, [%r167+8];
	div.rn.f32 	%f321, %f320, %f444;
	st.shared.f32 	[%r167+8], %f321;
	ld.shared.f32 	%f322, [%r167+12];
	div.rn.f32 	%f323, %f322, %f444;
	st.shared.f32 	[%r167+12], %f323;
	add.s32 	%r214, %r214, 4;
$L__BB4_42:
	setp.eq.s32 	%p35, %r36, 0;
	@%p35 bra 	$L__BB4_47;
	setp.eq.s32 	%p36, %r36, 1;
	@%p36 bra 	$L__BB4_45;
	add.s32 	%r168, %r214, %r22;
	shl.b32 	%r169, %r168, 2;
	mov.u32 	%r170, scores;
	add.s32 	%r171, %r170, %r169;
	ld.shared.f32 	%f324, [%r171];
	div.rn.f32 	%f325, %f324, %f444;
	st.shared.f32 	[%r171], %f325;
	ld.shared.f32 	%f326, [%r171+4];
	div.rn.f32 	%f327, %f326, %f444;
	st.shared.f32 	[%r171+4], %f327;
	add.s32 	%r214, %r214, 2;
$L__BB4_45:
	and.b32  	%r172, %r82, 1;
	setp.eq.b32 	%p37, %r172, 1;
	not.pred 	%p38, %p37;
	@%p38 bra 	$L__BB4_47;
	add.s32 	%r173, %r214, %r22;
	shl.b32 	%r174, %r173, 2;
	mov.u32 	%r175, scores;
	add.s32 	%r176, %r175, %r174;
	ld.shared.f32 	%f328, [%r176];
	div.rn.f32 	%f329, %f328, %f444;
	st.shared.f32 	[%r176], %f329;
$L__BB4_47:
	bar.sync 	0;
	@%p16 bra 	$L__BB4_64;
	mad.lo.s32 	%r54, %r2, %r84, %r1;
	setp.lt.s32 	%p40, %r83, 1;
	@%p40 bra 	$L__BB4_64;
	mul.lo.s32 	%r55, %r82, %r3;
	mul.lo.s32 	%r56, %r83, %r3;
	and.b32  	%r57, %r82, 15;
	add.s32 	%r58, %r57, -1;
	and.b32  	%r59, %r82, 7;
	add.s32 	%r60, %r59, -1;
	and.b32  	%r61, %r82, 2147483632;
	and.b32  	%r62, %r82, 3;
	neg.s32 	%r63, %r61;
	shl.b32 	%r64, %r83, 4;
	shl.b32 	%r178, %r55, 2;
	mov.u32 	%r179, scores;
	add.s32 	%r180, %r178, %r179;
	add.s32 	%r65, %r180, 32;
	cvta.to.global.u64 	%rd4, %rd8;
	mul.lo.s32 	%r181, %r83, %r82;
	mul.lo.s32 	%r66, %r181, %r54;
	mov.b32 	%r217, 0;
	mul.wide.u32 	%rd6, %r83, 4;
$L__BB4_50:
	setp.lt.u32 	%p41, %r82, 16;
	add.s32 	%r68, %r217, %r66;
	mov.f32 	%f453, 0f00000000;
	mov.b32 	%r222, 0;
	@%p41 bra 	$L__BB4_53;
	mov.f32 	%f453, 0f00000000;
	mov.u32 	%r218, %r65;
	mov.u32 	%r219, %r68;
	mov.u32 	%r220, %r63;
$L__BB4_52:
	.pragma "nounroll";
	ld.shared.f32 	%f333, [%r218+-32];
	mul.wide.s32 	%rd28, %r219, 4;
	add.s64 	%rd29, %rd3, %rd28;
	ld.global.f32 	%f334, [%rd29];
	fma.rn.f32 	%f335, %f333, %f334, %f453;
	ld.shared.f32 	%f336, [%r218+-28];
	mul.wide.u32 	%rd30, %r83, 4;
	add.s64 	%rd31, %rd29, %rd30;
	ld.global.f32 	%f337, [%rd31];
	fma.rn.f32 	%f338, %f336, %f337, %f335;
	ld.shared.f32 	%f339, [%r218+-24];
	add.s64 	%rd32, %rd31, %rd30;
	ld.global.f32 	%f340, [%rd32];
	fma.rn.f32 	%f341, %f339, %f340, %f338;
	ld.shared.f32 	%f342, [%r218+-20];
	add.s64 	%rd33, %rd32, %rd30;
	ld.global.f32 	%f343, [%rd33];
	fma.rn.f32 	%f344, %f342, %f343, %f341;
	ld.shared.f32 	%f345, [%r218+-16];
	add.s64 	%rd34, %rd33, %rd30;
	ld.global.f32 	%f346, [%rd34];
	fma.rn.f32 	%f347, %f345, %f346, %f344;
	ld.shared.f32 	%f348, [%r218+-12];
	add.s64 	%rd35, %rd34, %rd30;
	ld.global.f32 	%f349, [%rd35];
	fma.rn.f32 	%f350, %f348, %f349, %f347;
	ld.shared.f32 	%f351, [%r218+-8];
	add.s64 	%rd36, %rd35, %rd30;
	ld.global.f32 	%f352, [%rd36];
	fma.rn.f32 	%f353, %f351, %f352, %f350;
	ld.shared.f32 	%f354, [%r218+-4];
	add.s64 	%rd37, %rd36, %rd30;
	ld.global.f32 	%f355, [%rd37];
	fma.rn.f32 	%f356, %f354, %f355, %f353;
	ld.shared.f32 	%f357, [%r218];
	add.s64 	%rd38, %rd37, %rd30;
	ld.global.f32 	%f358, [%rd38];
	fma.rn.f32 	%f359, %f357, %f358, %f356;
	ld.shared.f32 	%f360, [%r218+4];
	add.s64 	%rd39, %rd38, %rd30;
	ld.global.f32 	%f361, [%rd39];
	fma.rn.f32 	%f362, %f360, %f361, %f359;
	ld.shared.f32 	%f363, [%r218+8];
	add.s64 	%rd40, %rd39, %rd30;
	ld.global.f32 	%f364, [%rd40];
	fma.rn.f32 	%f365, %f363, %f364, %f362;
	ld.shared.f32 	%f366, [%r218+12];
	add.s64 	%rd41, %rd40, %rd30;
	ld.global.f32 	%f367, [%rd41];
	fma.rn.f32 	%f368, %f366, %f367, %f365;
	ld.shared.f32 	%f369, [%r218+16];
	add.s64 	%rd42, %rd41, %rd30;
	ld.global.f32 	%f370, [%rd42];
	fma.rn.f32 	%f371, %f369, %f370, %f368;
	ld.shared.f32 	%f372, [%r218+20];
	add.s64 	%rd43, %rd42, %rd30;
	ld.global.f32 	%f373, [%rd43];
	fma.rn.f32 	%f374, %f372, %f373, %f371;
	ld.shared.f32 	%f375, [%r218+24];
	add.s64 	%rd44, %rd43, %rd30;
	ld.global.f32 	%f376, [%rd44];
	fma.rn.f32 	%f377, %f375, %f376, %f374;
	ld.shared.f32 	%f378, [%r218+28];
	add.s64 	%rd45, %rd44, %rd30;
	ld.global.f32 	%f379, [%rd45];
	fma.rn.f32 	%f453, %f378, %f379, %f377;
	add.s32 	%r220, %r220, 16;
	add.s32 	%r219, %r219, %r64;
	add.s32 	%r218, %r218, 64;
	setp.ne.s32 	%p42, %r220, 0;
	mov.u32 	%r222, %r61;
	@%p42 bra 	$L__BB4_52;
$L__BB4_53:
	setp.eq.s32 	%p43, %r57, 0;
	@%p43 bra 	$L__BB4_63;
	setp.lt.u32 	%p44, %r58, 7;
	@%p44 bra 	$L__BB4_56;
	add.s32 	%r183, %r222, %r55;
	shl.b32 	%r184, %r183, 2;
	mov.u32 	%r185, scores;
	add.s32 	%r186, %r185, %r184;
	ld.shared.f32 	%f381, [%r186];
	mad.lo.s32 	%r187, %r222, %r83, %r68;
	mul.wide.s32 	%rd46, %r187, 4;
	add.s64 	%rd47, %rd3, %rd46;
	ld.global.f32 	%f382, [%rd47];
	fma.rn.f32 	%f383, %f381, %f382, %f453;
	ld.shared.f32 	%f384, [%r186+4];
	mul.wide.u32 	%rd48, %r83, 4;
	add.s64 	%rd49, %rd47, %rd48;
	ld.global.f32 	%f385, [%rd49];
	fma.rn.f32 	%f386, %f384, %f385, %f383;
	ld.shared.f32 	%f387, [%r186+8];
	add.s64 	%rd50, %rd49, %rd48;
	ld.global.f32 	%f388, [%rd50];
	fma.rn.f32 	%f389, %f387, %f388, %f386;
	ld.shared.f32 	%f390, [%r186+12];
	add.s64 	%rd51, %rd50, %rd48;
	ld.global.f32 	%f391, [%rd51];
	fma.rn.f32 	%f392, %f390, %f391, %f389;
	ld.shared.f32 	%f393, [%r186+16];
	add.s64 	%rd52, %rd51, %rd48;
	ld.global.f32 	%f394, [%rd52];
	fma.rn.f32 	%f395, %f393, %f394, %f392;
	ld.shared.f32 	%f396, [%r186+20];
	add.s64 	%rd53, %rd52, %rd48;
	ld.global.f32 	%f397, [%rd53];
	fma.rn.f32 	%f398, %f396, %f397, %f395;
	ld.shared.f32 	%f399, [%r186+24];
	add.s64 	%rd54, %rd53, %rd48;
	ld.global.f32 	%f400, [%rd54];
	fma.rn.f32 	%f401, %f399, %f400, %f398;
	ld.shared.f32 	%f402, [%r186+28];
	add.s64 	%rd55, %rd54, %rd48;
	ld.global.f32 	%f403, [%rd55];
	fma.rn.f32 	%f453, %f402, %f403, %f401;
	add.s32 	%r222, %r222, 8;
$L__BB4_56:
	setp.eq.s32 	%p45, %r59, 0;
	@%p45 bra 	$L__BB4_63;
	setp.lt.u32 	%p46, %r60, 3;
	@%p46 bra 	$L__BB4_59;
	add.s32 	%r188, %r222, %r55;
	shl.b32 	%r189, %r188, 2;
	mov.u32 	%r190, scores;
	add.s32 	%r191, %r190, %r189;
	ld.shared.f32 	%f405, [%r191];
	mad.lo.s32 	%r192, %r222, %r83, %r68;
	mul.wide.s32 	%rd56, %r192, 4;
	add.s64 	%rd57, %rd3, %rd56;
	ld.global.f32 	%f406, [%rd57];
	fma.rn.f32 	%f407, %f405, %f406, %f453;
	ld.shared.f32 	%f408, [%r191+4];
	add.s64 	%rd59, %rd57, %rd6;
	ld.global.f32 	%f409, [%rd59];
	fma.rn.f32 	%f410, %f408, %f409, %f407;
	ld.shared.f32 	%f411, [%r191+8];
	add.s64 	%rd60, %rd59, %rd6;
	ld.global.f32 	%f412, [%rd60];
	fma.rn.f32 	%f413, %f411, %f412, %f410;
	ld.shared.f32 	%f414, [%r191+12];
	add.s64 	%rd61, %rd60, %rd6;
	ld.global.f32 	%f415, [%rd61];
	fma.rn.f32 	%f453, %f414, %f415, %f413;
	add.s32 	%r222, %r222, 4;
$L__BB4_59:
	setp.eq.s32 	%p47, %r62, 0;
	@%p47 bra 	$L__BB4_63;
	setp.eq.s32 	%p48, %r62, 1;
	add.s32 	%r193, %r222, %r55;
	shl.b32 	%r194, %r193, 2;
	mov.u32 	%r195, scores;
	add.s32 	%r80, %r195, %r194;
	ld.shared.f32 	%f416, [%r80];
	mad.lo.s32 	%r196, %r222, %r83, %r68;
	mul.wide.s32 	%rd62, %r196, 4;
	add.s64 	%rd5, %rd3, %rd62;
	ld.global.f32 	%f417, [%rd5];
	fma.rn.f32 	%f453, %f416, %f417, %f453;
	@%p48 bra 	$L__BB4_63;
	setp.eq.s32 	%p49, %r62, 2;
	ld.shared.f32 	%f418, [%r80+4];
	add.s64 	%rd7, %rd5, %rd6;
	ld.global.f32 	%f419, [%rd7];
	fma.rn.f32 	%f453, %f418, %f419, %f453;
	@%p49 bra 	$L__BB4_63;
	ld.shared.f32 	%f420, [%r80+8];
	add.s64 	%rd63, %rd7, %rd6;
	ld.global.f32 	%f421, [%rd63];
	fma.rn.f32 	%f453, %f420, %f421, %f453;
$L__BB4_63:
	add.s32 	%r197, %r68, %r56;
	mul.wide.s32 	%rd64, %r197, 4;
	add.s64 	%rd65, %rd4, %rd64;
	st.global.f32 	[%rd65], %f453;
	add.s32 	%r217, %r217, 1;
	setp.ne.s32 	%p50, %r217, %r83;
	@%p50 bra 	$L__BB4_50;
$L__BB4_64:
	ret;

}


// ===== COMPILED SASS (sm_100) =====

	.target	sm_100

	.elftype	@"ET_EXEC"


//--------------------- .note.nv.tkinfo           --------------------------
	.section	.note.nv.tkinfo,"",@"SHT_NOTE"
	.sectionflags	@"SHF_NOTE_NV_TKINFO"
	.tkinfo
        /*0018*/ 	.word	0x00000002
        /*0030*/ 	.string	""
        /*0030*/ 	.string	"ptxas"
        /*0030*/ 	.string	"Cuda compilation tools, release 13.0, V13.0.88"
        /*0030*/ 	.string	"Build cuda_13.0.r13.0/compiler.36424714_0"
        /*0030*/ 	.string	"-arch sm_100 -m 64 "



//--------------------- .note.nv.cuinfo           --------------------------
	.section	.note.nv.cuinfo,"",@"SHT_NOTE"
	.sectionflags	@"SHF_NOTE_NV_CUINFO"
        /*0018*/ 	.short	0x0002
        /*001a*/ 	.short	0x0064
        /*001c*/ 	.short	0x0082
	.zero		2


//--------------------- .nv.info                  --------------------------
	.section	.nv.info,"",@"SHT_CUDA_INFO"
	.align	4


	//----- nvinfo : EIATTR_REGCOUNT
	.align		4
        /*0000*/ 	.byte	0x04, 0x2f
        /*0002*/ 	.short	(.L_1 - .L_0)
	.align		4
.L_0:
        /*0004*/ 	.word	index@(_Z20matrixMultiplyKernelPfS_S_iiiiii)
        /*0008*/ 	.word	0x00000020


	//----- nvinfo : EIATTR_FRAME_SIZE
	.align		4
.L_1:
        /*000c*/ 	.byte	0x04, 0x11
        /*000e*/ 	.short	(.L_3 - .L_2)
	.align		4
.L_2:
        /*0010*/ 	.word	index@(_Z20matrixMultiplyKernelPfS_S_iiiiii)
        /*0014*/ 	.word	0x00000000


	//----- nvinfo : EIATTR_REGCOUNT
	.align		4
.L_3:
        /*0018*/ 	.byte	0x04, 0x2f
        /*001a*/ 	.short	(.L_5 - .L_4)
	.align		4
.L_4:
        /*001c*/ 	.word	index@(_Z15transposeKernelPfS_iiii)
        /*0020*/ 	.word	0x0000000a


	//----- nvinfo : EIATTR_FRAME_SIZE
	.align		4
.L_5:
        /*0024*/ 	.byte	0x04, 0x11
        /*0026*/ 	.short	(.L_7 - .L_6)
	.align		4
.L_6:
        /*0028*/ 	.word	index@(_Z15transposeKernelPfS_iiii)
        /*002c*/ 	.word	0x00000000


	//----- nvinfo : EIATTR_REGCOUNT
	.align		4
.L_7:
        /*0030*/ 	.byte	0x04, 0x2f
        /*0032*/ 	.short	(.L_9 - .L_8)
	.align		4
.L_8:
        /*0034*/ 	.word	index@(_Z11scaleKernelPffi)
        /*0038*/ 	.word	0x00000008


	//----- nvinfo : EIATTR_FRAME_SIZE
	.align		4
.L_9:
        /*003c*/ 	.byte	0x04, 0x11
        /*003e*/ 	.short	(.L_11 - .L_10)
	.align		4
.L_10:
        /*0040*/ 	.word	index@(_Z11scaleKernelPffi)
        /*0044*/ 	.word	0x00000000


	//----- nvinfo : EIATTR_REGCOUNT
	.align		4
.L_11:
        /*0048*/ 	.byte	0x04, 0x2f
        /*004a*/ 	.short	(.L_13 - .L_12)
	.align		4
.L_12:
        /*004c*/ 	.word	index@(_Z13softmaxKernelPfiii)
        /*0050*/ 	.word	0x0000001e


	//----- nvinfo : EIATTR_FRAME_SIZE
	.align		4
.L_13:
        /*0054*/ 	.byte	0x04, 0x11
        /*0056*/ 	.short	(.L_15 - .L_14)
	.align		4
.L_14:
        /*0058*/ 	.word	index@($__internal_1_$__cuda_sm3x_div_rn_noftz_f32_slowpath)
        /*005c*/ 	.word	0x00000000


	//----- nvinfo : EIATTR_FRAME_SIZE
	.align		4
.L_15:
        /*0060*/ 	.byte	0x04, 0x11
        /*0062*/ 	.short	(.L_17 - .L_16)
	.align		4
.L_16:
        /*0064*/ 	.word	index@(_Z13softmaxKernelPfiii)
        /*0068*/ 	.word	0x00000000


	//----- nvinfo : EIATTR_REGCOUNT
	.align		4
.L_17:
        /*006c*/ 	.byte	0x04, 0x2f
        /*006e*/ 	.short	(.L_19 - .L_18)
	.align		4
.L_18:
        /*0070*/ 	.word	index@(_Z15attentionKernelPfS_S_S_fbiiii)
        /*0074*/ 	.word	0x00000020


	//----- nvinfo : EIATTR_FRAME_SIZE
	.align		4
.L_19:
        /*0078*/ 	.byte	0x04, 0x11
        /*007a*/ 	.short	(.L_21 - .L_20)
	.align		4
.L_20:
        /*007c*/ 	.word	index@($__internal_0_$__cuda_sm3x_div_rn_noftz_f32_slowpath)
        /*0080*/ 	.word	0x00000000


	//----- nvinfo : EIATTR_FRAME_SIZE
	.align		4
.L_21:
        /*0084*/ 	.byte	0x04, 0x11
        /*0086*/ 	.short	(.L_23 - .L_22)
	.align		4
.L_22:
        /*0088*/ 	.word	index@(_Z15attentionKernelPfS_S_S_fbiiii)
        /*008c*/ 	.word	0x00000000


	//----- nvinfo : EIATTR_MIN_STACK_SIZE
	.align		4
.L_23:
        /*0090*/ 	.byte	0x04, 0x12
        /*0092*/ 	.short	(.L_25 - .L_24)
	.align		4
.L_24:
        /*0094*/ 	.word	index@(_Z15attentionKernelPfS_S_S_fbiiii)
        /*0098*/ 	.word	0x00000000


	//----- nvinfo : EIATTR_MIN_STACK_SIZE
	.align		4
.L_25:
        /*009c*/ 	.byte	0x04, 0x12
        /*009e*/ 	.short	(.L_27 - .L_26)
	.align		4
.L_26:
        /*00a0*/ 	.word	index@(_Z13softmaxKernelPfiii)
        /*00a4*/ 	.word	0x00000000


	//----- nvinfo : EIATTR_MIN_STACK_SIZE
	.align		4
.L_27:
        /*00a8*/ 	.byte	0x04, 0x12
        /*00aa*/ 	.short	(.L_29 - .L_28)
	.align		4
.L_28:
        /*00ac*/ 	.word	index@(_Z11scaleKernelPffi)
        /*00b0*/ 	.word	0x00000000


	//----- nvinfo : EIATTR_MIN_STACK_SIZE
	.align		4
.L_29:
        /*00b4*/ 	.byte	0x04, 0x12
        /*00b6*/ 	.short	(.L_31 - .L_30)
	.align		4
.L_30:
        /*00b8*/ 	.word	index@(_Z15transposeKernelPfS_iiii)
        /*00bc*/ 	.word	0x00000000


	//----- nvinfo : EIATTR_MIN_STACK_SIZE
	.align		4
.L_31:
        /*00c0*/ 	.byte	0x04, 0x12
        /*00c2*/ 	.short	(.L_33 - .L_32)
	.align		4
.L_32:
        /*00c4*/ 	.word	index@(_Z20matrixMultiplyKernelPfS_S_iiiiii)
        /*00c8*/ 	.word	0x00000000
.L_33:


//--------------------- .nv.compat                --------------------------
	.section	.nv.compat,"",@"SHT_CUDA_COMPAT_INFO"
	.align	4
        /*0000*/ 	.byte	0x02, 0x09, 0x00, 0x00, 0x02, 0x02, 0x01, 0x00, 0x02, 0x05, 0x05, 0x00, 0x03, 0x07, 0x01, 0x01
        /*0010*/ 	.byte	0x02, 0x03, 0x00, 0x00, 0x02, 0x06, 0x01, 0x00, 0x04, 0x0b, 0x08, 0x00, 0x01, 0x00, 0x00, 0x00
        /*0020*/ 	.byte	0x00, 0x00, 0x00, 0x00


//--------------------- .nv.info._Z15attentionKernelPfS_S_S_fbiiii --------------------------
	.section	.nv.info._Z15attentionKernelPfS_S_S_fbiiii,"",@"SHT_CUDA_INFO"
	.sectionflags	@""
	.align	4


	//----- nvinfo : EIATTR_CUDA_API_VERSION
	.align		4
        /*0000*/ 	.byte	0x04, 0x37
        /*0002*/ 	.short	(.L_35 - .L_34)
.L_34:
        /*0004*/ 	.word	0x00000082


	//----- nvinfo : EIATTR_KPARAM_INFO
	.align		4
.L_35:
        /*0008*/ 	.byte	0x04, 0x17
        /*000a*/ 	.short	(.L_37 - .L_36)
.L_36:
        /*000c*/ 	.word	0x00000000
        /*0010*/ 	.short	0x0009
        /*0012*/ 	.short	0x0034
        /*0014*/ 	.byte	0x00, 0xf0, 0x11, 0x00


	//----- nvinfo : EIATTR_KPARAM_INFO
	.align		4
.L_37:
        /*0018*/ 	.byte	0x04, 0x17
        /*001a*/ 	.short	(.L_39 - .L_38)
.L_38:
        /*001c*/ 	.word	0x00000000
        /*0020*/ 	.short	0x0008
        /*0022*/ 	.short	0x0030
        /*0024*/ 	.byte	0x00, 0xf0, 0x11, 0x00


	//----- nvinfo : EIATTR_KPARAM_INFO
	.align		4
.L_39:
        /*0028*/ 	.byte	0x04, 0x17
        /*002a*/ 	.short	(.L_41 - .L_40)
.L_40:
        /*002c*/ 	.word	0x00000000
        /*0030*/ 	.short	0x0007
        /*0032*/ 	.short	0x002c
        /*0034*/ 	.byte	0x00, 0xf0, 0x11, 0x00


	//----- nvinfo : EIATTR_KPARAM_INFO
	.align		4
.L_41:
        /*0038*/ 	.byte	0x04, 0x17
        /*003a*/ 	.short	(.L_43 - .L_42)
.L_42:
        /*003c*/ 	.word	0x00000000
        /*0040*/ 	.short	0x0006
        /*0042*/ 	.short	0x0028
        /*0044*/ 	.byte	0x00, 0xf0, 0x11, 0x00


	//----- nvinfo : EIATTR_KPARAM_INFO
	.align		4
.L_43:
        /*0048*/ 	.byte	0x04, 0x17
        /*004a*/ 	.short	(.L_45 - .L_44)
.L_44:
        /*004c*/ 	.word	0x00000000
        /*0050*/ 	.short	0x0005
        /*0052*/ 	.short	0x0024
        /*0054*/ 	.byte	0x00, 0xf0, 0x05, 0x00


	//----- nvinfo : EIATTR_KPARAM_INFO
	.align		4
.L_45:
        /*0058*/ 	.byte	0x04, 0x17
        /*005a*/ 	.short	(.L_47 - .L_46)
.L_46:
        /*005c*/ 	.word	0x00000000
        /*0060*/ 	.short	0x0004
        /*0062*/ 	.short	0x0020
        /*0064*/ 	.byte	0x00, 0xf0, 0x11, 0x00


	//----- nvinfo : EIATTR_KPARAM_INFO
	.align		4
.L_47:
        /*0068*/ 	.byte	0x04, 0x17
        /*006a*/ 	.short	(.L_49 - .L_48)
.L_48:
        /*006c*/ 	.word	0x00000000
        /*0070*/ 	.short	0x0003
        /*0072*/ 	.short	0x0018
        /*0074*/ 	.byte	0x00, 0xf5, 0x21, 0x00


	//----- nvinfo : EIATTR_KPARAM_INFO
	.align		4
.L_49:
        /*0078*/ 	.byte	0x04, 0x17
        /*007a*/ 	.short	(.L_51 - .L_50)
.L_50:
        /*007c*/ 	.word	0x00000000
        /*0080*/ 	.short	0x0002
        /*0082*/ 	.short	0x0010
        /*0084*/ 	.byte	0x00, 0xf5, 0x21, 0x00


	//----- nvinfo : EIATTR_KPARAM_INFO
	.align		4
.L_51:
        /*0088*/ 	.byte	0x04, 0x17
        /*008a*/ 	.short	(.L_53 - .L_52)
.L_52:
        /*008c*/ 	.word	0x00000000
        /*0090*/ 	.short	0x0001
        /*0092*/ 	.short	0x0008
        /*0094*/ 	.byte	0x00, 0xf5, 0x21, 0x00


	//----- nvinfo : EIATTR_KPARAM_INFO
	.align		4
.L_53:
        /*0098*/ 	.byte	0x04, 0x17
        /*009a*/ 	.short	(.L_55 - .L_54)
.L_54:
        /*009c*/ 	.word	0x00000000
        /*00a0*/ 	.short	0x0000
        /*00a2*/ 	.short	0x0000
        /*00a4*/ 	.byte	0x00, 0xf5, 0x21, 0x00


	//----- nvinfo : EIATTR_SPARSE_MMA_MASK
	.align		4
.L_55:
        /*00a8*/ 	.byte	0x03, 0x50
        /*00aa*/ 	.short	0x0000


	//----- nvinfo : EIATTR_MAXREG_COUNT
	.align		4
        /*00ac*/ 	.byte	0x03, 0x1b
        /*00ae*/ 	.short	0x00ff


	//----- nvinfo : EIATTR_NUM_BARRIERS
	.align		4
        /*00b0*/ 	.byte	0x02, 0x4c
        /*00b2*/ 	.byte	0x01
	.zero		1


	//----- nvinfo : EIATTR_MERCURY_ISA_VERSION
	.align		4
        /*00b4*/ 	.byte	0x03, 0x5f
        /*00b6*/ 	.short	0x0101


	//----- nvinfo : EIATTR_VRC_CTA_INIT_COUNT
	.align		4
        /*00b8*/ 	.byte	0x02, 0x4a
	.zero		1
	.zero		1


	//----- nvinfo : EIATTR_EXIT_INSTR_OFFSETS
	.align		4
        /*00bc*/ 	.byte	0x04, 0x1c
        /*00be*/ 	.short	(.L_57 - .L_56)


	//   ....[0]....
.L_56:
        /*00c0*/ 	.word	0x00002bc0


	//   ....[1]....
        /*00c4*/ 	.word	0x00002c00


	//   ....[2]....
        /*00c8*/ 	.word	0x000038b0


	//----- nvinfo : EIATTR_CRS_STACK_SIZE
	.align		4
.L_57:
        /*00cc*/ 	.byte	0x04, 0x1e
        /*00ce*/ 	.short	(.L_59 - .L_58)
.L_58:
        /*00d0*/ 	.word	0x00000000


	//----- nvinfo : EIATTR_CBANK_PARAM_SIZE
	.align		4
.L_59:
        /*00d4*/ 	.byte	0x03, 0x19
        /*00d6*/ 	.short	0x0038


	//----- nvinfo : EIATTR_PARAM_CBANK
	.align		4
        /*00d8*/ 	.byte	0x04, 0x0a
        /*00da*/ 	.short	(.L_61 - .L_60)
	.align		4
.L_60:
        /*00dc*/ 	.word	index@(.nv.constant0._Z15attentionKernelPfS_S_S_fbiiii)
        /*00e0*/ 	.short	0x0380
        /*00e2*/ 	.short	0x0038


	//----- nvinfo : EIATTR_SW_WAR
	.align		4
.L_61:
        /*00e4*/ 	.byte	0x04, 0x36
        /*00e6*/ 	.short	(.L_63 - .L_62)
.L_62:
        /*00e8*/ 	.word	0x00000008
.L_63:


//--------------------- .nv.info._Z13softmaxKernelPfiii --------------------------
	.section	.nv.info._Z13softmaxKernelPfiii,"",@"SHT_CUDA_INFO"
	.sectionflags	@""
	.align	4


	//----- nvinfo : EIATTR_CUDA_API_VERSION
	.align		4
        /*0000*/ 	.byte	0x04, 0x37
        /*0002*/ 	.short	(.L_65 - .L_64)
.L_64:
        /*0004*/ 	.word	0x00000082


	//----- nvinfo : EIATTR_KPARAM_INFO
	.align		4
.L_65:
        /*0008*/ 	.byte	0x04, 0x17
        /*000a*/ 	.short	(.L_67 - .L_66)
.L_66:
        /*000c*/ 	.word	0x00000000
        /*0010*/ 	.short	0x0003
        /*0012*/ 	.short	0x0010
        /*0014*/ 	.byte	0x00, 0xf0, 0x11, 0x00


	//----- nvinfo : EIATTR_KPARAM_INFO
	.align		4
.L_67:
        /*0018*/ 	.byte	0x04, 0x17
        /*001a*/ 	.short	(.L_69 - .L_68)
.L_68:
        /*001c*/ 	.word	0x00000000
        /*0020*/ 	.short	0x0002
        /*0022*/ 	.short	0x000c
        /*0024*/ 	.byte	0x00, 0xf0, 0x11, 0x00


	//----- nvinfo : EIATTR_KPARAM_INFO
	.align		4
.L_69:
        /*0028*/ 	.byte	0x04, 0x17
        /*002a*/ 	.short	(.L_71 - .L_70)
.L_70:
        /*002c*/ 	.word	0x00000000
        /*0030*/ 	.short	0x0001
        /*0032*/ 	.short	0x0008
        /*0034*/ 	.byte	0x00, 0xf0, 0x11, 0x00


	//----- nvinfo : EIATTR_KPARAM_INFO
	.align		4
.L_71:
        /*0038*/ 	.byte	0x04, 0x17
        /*003a*/ 	.short	(.L_73 - .L_72)
.L_72:
        /*003c*/ 	.word	0x00000000
        /*0040*/ 	.short	0x0000
        /*0042*/ 	.short	0x0000
        /*0044*/ 	.byte	0x00, 0xf5, 0x21, 0x00


	//----- nvinfo : EIATTR_SPARSE_MMA_MASK
	.align		4
.L_73:
        /*0048*/ 	.byte	0x03, 0x50
        /*004a*/ 	.short	0x0000


	//----- nvinfo : EIATTR_MAXREG_COUNT
	.align		4
        /*004c*/ 	.byte	0x03, 0x1b
        /*004e*/ 	.short	0x00ff


	//----- nvinfo : EIATTR_MERCURY_ISA_VERSION
	.align		4
        /*0050*/ 	.byte	0x03, 0x5f
        /*0052*/ 	.short	0x0101


	//----- nvinfo : EIATTR_VRC_CTA_INIT_COUNT
	.align		4
        /*0054*/ 	.byte	0x02, 0x4a
	.zero		1
	.zero		1


	//----- nvinfo : EIATTR_EXIT_INSTR_OFFSETS
	.align		4
        /*0058*/ 	.byte	0x04, 0x1c
        /*005a*/ 	.short	(.L_75 - .L_74)


	//   ....[0]....
.L_74:
        /*005c*/ 	.word	0x00000070


	//   ....[1]....
        /*0060*/ 	.word	0x000015a0


	//   ....[2]....
        /*0064*/ 	.word	0x00002660


	//   ....[3]....
        /*0068*/ 	.word	0x00002ec0


	//   ....[4]....
        /*006c*/ 	.word	0x00003340


	//   ....[5]....
        /*0070*/ 	.word	0x000034c0


	//----- nvinfo : EIATTR_CRS_STACK_SIZE
	.align		4
.L_75:
        /*0074*/ 	.byte	0x04, 0x1e
        /*0076*/ 	.short	(.L_77 - .L_76)
.L_76:
        /*0078*/ 	.word	0x00000000


	//----- nvinfo : EIATTR_CBANK_PARAM_SIZE
	.align		4
.L_77:
        /*007c*/ 	.byte	0x03, 0x19
        /*007e*/ 	.short	0x0014


	//----- nvinfo : EIATTR_PARAM_CBANK
	.align		4
        /*0080*/ 	.byte	0x04, 0x0a
        /*0082*/ 	.short	(.L_79 - .L_78)
	.align		4
.L_78:
        /*0084*/ 	.word	index@(.nv.constant0._Z13softmaxKernelPfiii)
        /*0088*/ 	.short	0x0380
        /*008a*/ 	.short	0x0014


	//----- nvinfo : EIATTR_SW_WAR
	.align		4
.L_79:
        /*008c*/ 	.byte	0x04, 0x36
        /*008e*/ 	.short	(.L_81 - .L_80)
.L_80:
        /*0090*/ 	.word	0x00000008
.L_81:


//--------------------- .nv.info._Z11scaleKernelPffi --------------------------
	.section	.nv.info._Z11scaleKernelPffi,"",@"SHT_CUDA_INFO"
	.sectionflags	@""
	.align	4


	//----- nvinfo : EIATTR_CUDA_API_VERSION
	.align		4
        /*0000*/ 	.byte	0x04, 0x37
        /*0002*/ 	.short	(.L_83 - .L_82)
.L_82:
        /*0004*/ 	.word	0x00000082


	//----- nvinfo : EIATTR_KPARAM_INFO
	.align		4
.L_83:
        /*0008*/ 	.byte	0x04, 0x17
        /*000a*/ 	.short	(.L_85 - .L_84)
.L_84:
        /*000c*/ 	.word	0x00000000
        /*0010*/ 	.short	0x0002
        /*0012*/ 	.short	0x000c
        /*0014*/ 	.byte	0x00, 0xf0, 0x11, 0x00


	//----- nvinfo : EIATTR_KPARAM_INFO
	.align		4
.L_85:
        /*0018*/ 	.byte	0x04, 0x17
        /*001a*/ 	.short	(.L_87 - .L_86)
.L_86:
        /*001c*/ 	.word	0x00000000
        /*0020*/ 	.short	0x0001
        /*0022*/ 	.short	0x0008
        /*0024*/ 	.byte	0x00, 0xf0, 0x11, 0x00


	//----- nvinfo : EIATTR_KPARAM_INFO
	.align		4
.L_87:
        /*0028*/ 	.byte	0x04, 0x17
        /*002a*/ 	.short	(.L_89 - .L_88)
.L_88:
        /*002c*/ 	.word	0x00000000
        /*0030*/ 	.short	0x0000
        /*0032*/ 	.short	0x0000
        /*0034*/ 	.byte	0x00, 0xf5, 0x21, 0x00


	//----- nvinfo : EIATTR_SPARSE_MMA_MASK
	.align		4
.L_89:
        /*0038*/ 	.byte	0x03, 0x50
        /*003a*/ 	.short	0x0000


	//----- nvinfo : EIATTR_MAXREG_COUNT
	.align		4
        /*003c*/ 	.byte	0x03, 0x1b
        /*003e*/ 	.short	0x00ff


	//----- nvinfo : EIATTR_MERCURY_ISA_VERSION
	.align		4
        /*0040*/ 	.byte	0x03, 0x5f
        /*0042*/ 	.short	0x0101


	//----- nvinfo : EIATTR_VRC_CTA_INIT_COUNT
	.align		4
        /*0044*/ 	.byte	0x02, 0x4a
	.zero		1
	.zero		1


	//----- nvinfo : EIATTR_EXIT_INSTR_OFFSETS
	.align		4
        /*0048*/ 	.byte	0x04, 0x1c
        /*004a*/ 	.short	(.L_91 - .L_90)


	//   ....[0]....
.L_90:
        /*004c*/ 	.word	0x00000070


	//   ....[1]....
        /*0050*/ 	.word	0x000000f0


	//----- nvinfo : EIATTR_CBANK_PARAM_SIZE
	.align		4
.L_91:
        /*0054*/ 	.byte	0x03, 0x19
        /*0056*/ 	.short	0x0010


	//----- nvinfo : EIATTR_PARAM_CBANK
	.align		4
        /*0058*/ 	.byte	0x04, 0x0a
        /*005a*/ 	.short	(.L_93 - .L_92)
	.align		4
.L_92:
        /*005c*/ 	.word	index@(.nv.constant0._Z11scaleKernelPffi)
        /*0060*/ 	.short	0x0380
        /*0062*/ 	.short	0x0010


	//----- nvinfo : EIATTR_SW_WAR
	.align		4
.L_93:
        /*0064*/ 	.byte	0x04, 0x36
        /*0066*/ 	.short	(.L_95 - .L_94)
.L_94:
        /*0068*/ 	.word	0x00000008
.L_95:


//--------------------- .nv.info._Z15transposeKernelPfS_iiii --------------------------
	.section	.nv.info._Z15transposeKernelPfS_iiii,"",@"SHT_CUDA_INFO"
	.sectionflags	@""
	.align	4


	//----- nvinfo : EIATTR_CUDA_API_VERSION
	.align		4
        /*0000*/ 	.byte	0x04, 0x37
        /*0002*/ 	.short	(.L_97 - .L_96)
.L_96:
        /*0004*/ 	.word	0x00000082


	//----- nvinfo : EIATTR_KPARAM_INFO
	.align		4
.L_97:
        /*0008*/ 	.byte	0x04, 0x17
        /*000a*/ 	.short	(.L_99 - .L_98)
.L_98:
        /*000c*/ 	.word	0x00000000
        /*0010*/ 	.short	0x0005
        /*0012*/ 	.short	0x001c
        /*0014*/ 	.byte	0x00, 0xf0, 0x11, 0x00


	//----- nvinfo : EIATTR_KPARAM_INFO
	.align		4
.L_99:
        /*0018*/ 	.byte	0x04, 0x17
        /*001a*/ 	.short	(.L_101 - .L_100)
.L_100:
        /*001c*/ 	.word	0x00000000
        /*0020*/ 	.short	0x0004
        /*0022*/ 	.short	0x0018
        /*0024*/ 	.byte	0x00, 0xf0, 0x11, 0x00


	//----- nvinfo : EIATTR_KPARAM_INFO
	.align		4
.L_101:
        /*0028*/ 	.byte	0x04, 0x17
        /*002a*/ 	.short	(.L_103 - .L_102)
.L_102:
        /*002c*/ 	.word	0x00000000
        /*0030*/ 	.short	0x0003
        /*0032*/ 	.short	0x0014
        /*0034*/ 	.byte	0x00, 0xf0, 0x11, 0x00


	//----- nvinfo : EIATTR_KPARAM_INFO
	.align		4
.L_103:
        /*0038*/ 	.byte	0x04, 0x17
        /*003a*/ 	.short	(.L_105 - .L_104)
.L_104:
        /*003c*/ 	.word	0x00000000
        /*0040*/ 	.short	0x0002
        /*0042*/ 	.short	0x0010
        /*0044*/ 	.byte	0x00, 0xf0, 0x11, 0x00


	//----- nvinfo : EIATTR_KPARAM_INFO
	.align		4
.L_105:
        /*0048*/ 	.byte	0x04, 0x17
        /*004a*/ 	.short	(.L_107 - .L_106)
.L_106:
        /*004c*/ 	.word	0x00000000
        /*0050*/ 	.short	0x0001
        /*0052*/ 	.short	0x0008
        /*0054*/ 	.byte	0x00, 0xf5, 0x21, 0x00


	//----- nvinfo : EIATTR_KPARAM_INFO
	.align		4
.L_107:
        /*0058*/ 	.byte	0x04, 0x17
        /*005a*/ 	.short	(.L_109 - .L_108)
.L_108:
        /*005c*/ 	.word	0x00000000
        /*0060*/ 	.short	0x0000
        /*0062*/ 	.short	0x0000
        /*0064*/ 	.byte	0x00, 0xf5, 0x21, 0x00


	//----- nvinfo : EIATTR_SPARSE_MMA_MASK
	.align		4
.L_109:
        /*0068*/ 	.byte	0x03, 0x50
        /*006a*/ 	.short	0x0000


	//----- nvinfo : EIATTR_MAXREG_COUNT
	.align		4
        /*006c*/ 	.byte	0x03, 0x1b
        /*006e*/ 	.short	0x00ff


	//----- nvinfo : EIATTR_MERCURY_ISA_VERSION
	.align		4
        /*0070*/ 	.byte	0x03, 0x5f
        /*0072*/ 	.short	0x0101


	//----- nvinfo : EIATTR_VRC_CTA_INIT_COUNT
	.align		4
        /*0074*/ 	.byte	0x02, 0x4a
	.zero		1
	.zero		1


	//----- nvinfo : EIATTR_EXIT_INSTR_OFFSETS
	.align		4
        /*0078*/ 	.byte	0x04, 0x1c
        /*007a*/ 	.short	(.L_111 - .L_110)


	//   ....[0]....
.L_110:
        /*007c*/ 	.word	0x000000c0


	//   ....[1]....
        /*0080*/ 	.word	0x00000170


	//----- nvinfo : EIATTR_CBANK_PARAM_SIZE
	.align		4
.L_111:
        /*0084*/ 	.byte	0x03, 0x19
        /*0086*/ 	.short	0x0020


	//----- nvinfo : EIATTR_PARAM_CBANK
	.align		4
        /*0088*/ 	.byte	0x04, 0x0a
        /*008a*/ 	.short	(.L_113 - .L_112)
	.align		4
.L_112:
        /*008c*/ 	.word	index@(.nv.constant0._Z15transposeKernelPfS_iiii)
        /*0090*/ 	.short	0x0380
        /*0092*/ 	.short	0x0020


	//----- nvinfo : EIATTR_SW_WAR
	.align		4
.L_113:
        /*0094*/ 	.byte	0x04, 0x36
        /*0096*/ 	.short	(.L_115 - .L_114)
.L_114:
        /*0098*/ 	.word	0x00000008
.L_115:


//--------------------- .nv.info._Z20matrixMultiplyKernelPfS_S_iiiiii --------------------------
	.section	.nv.info._Z20matrixMultiplyKernelPfS_S_iiiiii,"",@"SHT_CUDA_INFO"
	.sectionflags	@""
	.align	4


	//----- nvinfo : EIATTR_CUDA_API_VERSION
	.align		4
        /*0000*/ 	.byte	0x04, 0x37
        /*0002*/ 	.short	(.L_117 - .L_116)
.L_116:
        /*0004*/ 	.word	0x00000082


	//----- nvinfo : EIATTR_KPARAM_INFO
	.align		4
.L_117:
        /*0008*/ 	.byte	0x04, 0x17
        /*000a*/ 	.short	(.L_119 - .L_118)
.L_118:
        /*000c*/ 	.word	0x00000000
        /*0010*/ 	.short	0x0008
        /*0012*/ 	.short	0x002c
        /*0014*/ 	.byte	0x00, 0xf0, 0x11, 0x00


	//----- nvinfo : EIATTR_KPARAM_INFO
	.align		4
.L_119:
        /*0018*/ 	.byte	0x04, 0x17
        /*001a*/ 	.short	(.L_121 - .L_120)
.L_120:
        /*001c*/ 	.word	0x00000000
        /*0020*/ 	.short	0x0007
        /*0022*/ 	.short	0x0028
        /*0024*/ 	.byte	0x00, 0xf0, 0x11, 0x00


	//----- nvinfo : EIATTR_KPARAM_INFO
	.align		4
.L_121:
        /*0028*/ 	.byte	0x04, 0x17
        /*002a*/ 	.short	(.L_123 - .L_122)
.L_122:
        /*002c*/ 	.word	0x00000000
        /*0030*/ 	.short	0x0006
        /*0032*/ 	.short	0x0024
        /*0034*/ 	.byte	0x00, 0xf0, 0x11, 0x00


	//----- nvinfo : EIATTR_KPARAM_INFO
	.align		4
.L_123:
        /*0038*/ 	.byte	0x04, 0x17
        /*003a*/ 	.short	(.L_125 - .L_124)
.L_124:
        /*003c*/ 	.word	0x00000000
        /*0040*/ 	.short	0x0005
        /*0042*/ 	.short	0x0020
        /*0044*/ 	.byte	0x00, 0xf0, 0x11, 0x00


	//----- nvinfo : EIATTR_KPARAM_INFO
	.align		4
.L_125:
        /*0048*/ 	.byte	0x04, 0x17
        /*004a*/ 	.short	(.L_127 - .L_126)
.L_126:
        /*004c*/ 	.word	0x00000000
        /*0050*/ 	.short	0x0004
        /*0052*/ 	.short	0x001c
        /*0054*/ 	.byte	0x00, 0xf0, 0x11, 0x00


	//----- nvinfo : EIATTR_KPARAM_INFO
	.align		4
.L_127:
        /*0058*/ 	.byte	0x04, 0x17
        /*005a*/ 	.short	(.L_129 - .L_128)
.L_128:
        /*005c*/ 	.word	0x00000000
        /*0060*/ 	.short	0x0003
        /*0062*/ 	.short	0x0018
        /*0064*/ 	.byte	0x00, 0xf0, 0x11, 0x00


	//----- nvinfo : EIATTR_KPARAM_INFO
	.align		4
.L_129:
        /*0068*/ 	.byte	0x04, 0x17
        /*006a*/ 	.short	(.L_131 - .L_130)
.L_130:
        /*006c*/ 	.word	0x00000000
        /*0070*/ 	.short	0x0002
        /*0072*/ 	.short	0x0010
        /*0074*/ 	.byte	0x00, 0xf5, 0x21, 0x00


	//----- nvinfo : EIATTR_KPARAM_INFO
	.align		4
.L_131:
        /*0078*/ 	.byte	0x04, 0x17
        /*007a*/ 	.short	(.L_133 - .L_132)
.L_132:
        /*007c*/ 	.word	0x00000000
        /*0080*/ 	.short	0x0001
        /*0082*/ 	.short	0x0008
        /*0084*/ 	.byte	0x00, 0xf5, 0x21, 0x00


	//----- nvinfo : EIATTR_KPARAM_INFO
	.align		4
.L_133:
        /*0088*/ 	.byte	0x04, 0x17
        /*008a*/ 	.short	(.L_135 - .L_134)
.L_134:
        /*008c*/ 	.word	0x00000000
        /*0090*/ 	.short	0x0000
        /*0092*/ 	.short	0x0000
        /*0094*/ 	.byte	0x00, 0xf5, 0x21, 0x00


	//----- nvinfo : EIATTR_SPARSE_MMA_MASK
	.align		4
.L_135:
        /*0098*/ 	.byte	0x03, 0x50
        /*009a*/ 	.short	0x0000


	//----- nvinfo : EIATTR_MAXREG_COUNT
	.align		4
        /*009c*/ 	.byte	0x03, 0x1b
        /*009e*/ 	.short	0x00ff


	//----- nvinfo : EIATTR_MERCURY_ISA_VERSION
	.align		4
        /*00a0*/ 	.byte	0x03, 0x5f
        /*00a2*/ 	.short	0x0101


	//----- nvinfo : EIATTR_VRC_CTA_INIT_COUNT
	.align		4
        /*00a4*/ 	.byte	0x02, 0x4a
	.zero		1
	.zero		1


	//----- nvinfo : EIATTR_EXIT_INSTR_OFFSETS
	.align		4
        /*00a8*/ 	.byte	0x04, 0x1c
        /*00aa*/ 	.short	(.L_137 - .L_136)


	//   ....[0]....
.L_136:
        /*00ac*/ 	.word	0x000000c0


	//   ....[1]....
        /*00b0*/ 	.word	0x000008a0


	//----- nvinfo : EIATTR_CBANK_PARAM_SIZE
	.align		4
.L_137:
        /*00b4*/ 	.byte	0x03, 0x19
        /*00b6*/ 	.short	0x0030


	//----- nvinfo : EIATTR_PARAM_CBANK
	.align		4
        /*00b8*/ 	.byte	0x04, 0x0a
        /*00ba*/ 	.short	(.L_139 - .L_138)
	.align		4
.L_138:
        /*00bc*/ 	.word	index@(.nv.constant0._Z20matrixMultiplyKernelPfS_S_iiiiii)
        /*00c0*/ 	.short	0x0380
        /*00c2*/ 	.short	0x0030


	//----- nvinfo : EIATTR_SW_WAR
	.align		4
.L_139:
        /*00c4*/ 	.byte	0x04, 0x36
        /*00c6*/ 	.short	(.L_141 - .L_140)
.L_140:
        /*00c8*/ 	.word	0x00000008
.L_141:


//--------------------- .nv.callgraph             --------------------------
	.section	.nv.callgraph,"",@"SHT_CUDA_CALLGRAPH"
	.align	4
	.sectionentsize	8
	.align		4
        /*0000*/ 	.word	0x00000000
	.align		4
        /*0004*/ 	.word	0xffffffff
	.align		4
        /*0008*/ 	.word	0x00000000
	.align		4
        /*000c*/ 	.word	0xfffffffe
	.align		4
        /*0010*/ 	.word	0x00000000
	.align		4
        /*0014*/ 	.word	0xfffffffd
	.align		4
        /*0018*/ 	.word	0x00000000
	.align		4
        /*001c*/ 	.word	0xfffffffc


//--------------------- .text._Z15attentionKernelPfS_S_S_fbiiii --------------------------
	.section	.text._Z15attentionKernelPfS_S_S_fbiiii,"ax",@progbits
	.align	128
        .global         _Z15attentionKernelPfS_S_S_fbiiii
        .type           _Z15attentionKernelPfS_S_S_fbiiii,@function
        .size           _Z15attentionKernelPfS_S_S_fbiiii,(.L_x_165 - _Z15attentionKernelPfS_S_S_fbiiii)
        .other          _Z15attentionKernelPfS_S_S_fbiiii,@"STO_CUDA_ENTRY STV_DEFAULT"
_Z15attentionKernelPfS_S_S_fbiiii:
.text._Z15attentionKernelPfS_S_S_fbiiii:
[----:B------:R-:W-:Y:S08]  /*0000*/  LDC R1, c[0x0][0x37c] ;  /* 0x0000df00ff017b82 */ /* 0x000ff00000000800 */
[----:B------:R-:W0:Y:S01]  /*0010*/  LDC R6, c[0x0][0x3b4] ;  /* 0x0000ed00ff067b82 */ /* 0x000e220000000800 */
[----:B------:R-:W1:Y:S01]  /*0020*/  S2R R11, SR_TID.Y ;  /* 0x00000000000b7919 */ /* 0x000e620000002200 */
[----:B------:R-:W2:Y:S01]  /*0030*/  LDCU.64 UR8, c[0x0][0x358] ;  /* 0x00006b00ff0877ac */ /* 0x000ea20008000a00 */
[----:B------:R-:W-:Y:S05]  /*0040*/  BSSY.RECONVERGENT B0, `(.L_x_0) ;  /* 0x00000bf000007945 */ /* 0x000fea0003800200 */
[----:B------:R-:W3:Y:S08]  /*0050*/  S2UR UR4, SR_CTAID.Z ;  /* 0x00000000000479c3 */ /* 0x000ef00000002700 */
[----:B------:R-:W4:Y:S01]  /*0060*/  LDC R9, c[0x0][0x3a8] ;  /* 0x0000ea00ff097b82 */ /* 0x000f220000000800 */
[----:B0-----:R-:W0:Y:S01]  /*0070*/  I2F.U32.RP R0, R6 ;  /* 0x0000000600007306 */ /* 0x001e220000209000 */
[----:B------:R-:W-:-:S07]  /*0080*/  ISETP.NE.U32.AND P2, PT, R6, RZ, PT ;  /* 0x000000ff0600720c */ /* 0x000fce0003f45070 */
[----:B0-----:R-:W0:Y:S02]  /*0090*/  MUFU.RCP R0, R0 ;  /* 0x0000000000007308 */ /* 0x001e240000001000 */
[----:B0-----:R-:W-:Y:S02]  /*00a0*/  IADD3 R2, PT, PT, R0, 0xffffffe, RZ ;  /* 0x0ffffffe00027810 */ /* 0x001fe40007ffe0ff */
[----:B------:R-:W1:Y:S04]  /*00b0*/  S2R R0, SR_TID.X ;  /* 0x0000000000007919 */ /* 0x000e680000002100 */
[----:B------:R0:W5:Y:S02]  /*00c0*/  F2I.FTZ.U32.TRUNC.NTZ R3, R2 ;  /* 0x0000000200037305 */ /* 0x000164000021f000 */
[----:B0-----:R-:W-:Y:S01]  /*00d0*/  HFMA2 R2, -RZ, RZ, 0, 0 ;  /* 0x00000000ff027431 */ /* 0x001fe200000001ff */
[----:B-----5:R-:W-:-:S05]  /*00e0*/  IADD3 R5, PT, PT, RZ, -R3, RZ ;  /* 0x80000003ff057210 */ /* 0x020fca0007ffe0ff */
[----:B------:R-:W-:-:S04]  /*00f0*/  IMAD R5, R5, R6, RZ ;  /* 0x0000000605057224 */ /* 0x000fc800078e02ff */
[----:B------:R-:W-:-:S06]  /*0100*/  IMAD.HI.U32 R3, R3, R5, R2 ;  /* 0x0000000503037227 */ /* 0x000fcc00078e0002 */
[----:B---3--:R-:W-:Y:S01]  /*0110*/  IMAD.HI.U32 R4, R3, UR4, RZ ;  /* 0x0000000403047c27 */ /* 0x008fe2000f8e00ff */
[----:B-1----:R-:W-:-:S04]  /*0120*/  VIMNMX R2, PT, PT, R0, R11, !PT ;  /* 0x0000000b00027248 */ /* 0x002fc80007fe0100 */
[----:B------:R-:W-:-:S05]  /*0130*/  IADD3 R3, PT, PT, -R4, RZ, RZ ;  /* 0x000000ff04037210 */ /* 0x000fca0007ffe1ff */
[----:B------:R-:W-:-:S05]  /*0140*/  IMAD R3, R6, R3, UR4 ;  /* 0x0000000406037e24 */ /* 0x000fca000f8e0203 */
[----:B------:R-:W-:-:S13]  /*0150*/  ISETP.GE.U32.AND P0, PT, R3, R6, PT ;  /* 0x000000060300720c */ /* 0x000fda0003f06070 */
[-C--:B------:R-:W-:Y:S02]  /*0160*/  @P0 IADD3 R3, PT, PT, R3, -R6.reuse, RZ ;  /* 0x8000000603030210 */ /* 0x080fe40007ffe0ff */
[----:B------:R-:W-:Y:S02]  /*0170*/  @P0 IADD3 R4, PT, PT, R4, 0x1, RZ ;  /* 0x0000000104040810 */ /* 0x000fe40007ffe0ff */
[----:B------:R-:W-:Y:S02]  /*0180*/  ISETP.GE.U32.AND P1, PT, R3, R6, PT ;  /* 0x000000060300720c */ /* 0x000fe40003f26070 */
[----:B----4-:R-:W-:-:S11]  /*0190*/  ISETP.GE.AND P0, PT, R2, R9, PT ;  /* 0x000000090200720c */ /* 0x010fd60003f06270 */
[----:B------:R-:W-:Y:S02]  /*01a0*/  @P1 IADD3 R4, PT, PT, R4, 0x1, RZ ;  /* 0x0000000104041810 */ /* 0x000fe40007ffe0ff */
[----:B------:R-:W-:-:S04]  /*01b0*/  @!P2 LOP3.LUT R4, RZ, R6, RZ, 0x33, !PT ;  /* 0x00000006ff04a212 */ /* 0x000fc800078e33ff */
[----:B------:R-:W-:-:S05]  /*01c0*/  IADD3 R5, PT, PT, -R4, RZ, RZ ;  /* 0x000000ff04057210 */ /* 0x000fca0007ffe1ff */
[----:B------:R-:W-:Y:S01]  /*01d0*/  IMAD R5, R6, R5, UR4 ;  /* 0x0000000406057e24 */ /* 0x000fe2000f8e0205 */
[----:B--2---:R-:W-:Y:S06]  /*01e0*/  @P0 BRA `(.L_x_1) ;  /* 0x0000000800900947 */ /* 0x004fec0003800000 */
[----:B------:R-:W0:Y:S01]  /*01f0*/  LDCU UR6, c[0x0][0x3ac] ;  /* 0x00007580ff0677ac */ /* 0x000e220008000800 */
[----:B------:R-:W-:Y:S01]  /*0200*/  MOV R10, RZ ;  /* 0x000000ff000a7202 */ /* 0x000fe20000000f00 */
[----:B0-----:R-:W-:-:S09]  /*0210*/  UISETP.GE.AND UP0, UPT, UR6, 0x1, UPT ;  /* 0x000000010600788c */ /* 0x001fd2000bf06270 */
[----:B------:R-:W-:Y:S05]  /*0220*/  BRA.U !UP0, `(.L_x_2) ;  /* 0x00000009084c7547 */ /* 0x000fea000b800000 */
[----:B------:R-:W-:Y:S01]  /*0230*/  UIADD3 UR4, UPT, UPT, UR6, -0x1, URZ ;  /* 0xffffffff06047890 */ /* 0x000fe2000fffe0ff */
[----:B------:R-:W-:Y:S02]  /*0240*/  IMAD R3, R4, R6, R5 ;  /* 0x0000000604037224 */ /* 0x000fe400078e0205 */
[----:B------:R-:W-:Y:S02]  /*0250*/  HFMA2 R10, -RZ, RZ, 0, 0 ;  /* 0x00000000ff0a7431 */ /* 0x000fe400000001ff */
[----:B------:R-:W-:Y:S01]  /*0260*/  IMAD R2, R9, UR6, RZ ;  /* 0x0000000609027c24 */ /* 0x000fe2000f8e02ff */
[----:B------:R-:W-:Y:S02]  /*0270*/  UISETP.GE.U32.AND UP1, UPT, UR4, 0xf, UPT ;  /* 0x0000000f0400788c */ /* 0x000fe4000bf26070 */
[----:B------:R-:W-:Y:S01]  /*0280*/  ULOP3.LUT UR7, UR6, 0xf, URZ, 0xc0, !UPT ;  /* 0x0000000f06077892 */ /* 0x000fe2000f8ec0ff */
[----:B------:R-:W-:Y:S01]  /*0290*/  IMAD R2, R2, R3, RZ ;  /* 0x0000000302027224 */ /* 0x000fe200078e02ff */
[----:B------:R-:W-:-:S02]  /*02a0*/  UMOV UR4, URZ ;  /* 0x000000ff00047c82 */ /* 0x000fc40008000000 */
[----:B------:R-:W-:Y:S01]  /*02b0*/  UISETP.NE.AND UP0, UPT, UR7, URZ, UPT ;  /* 0x000000ff0700728c */ /* 0x000fe2000bf05270 */
[--C-:B------:R-:W-:Y:S02]  /*02c0*/  IMAD R22, R0, UR6, R2.reuse ;  /* 0x0000000600167c24 */ /* 0x100fe4000f8e0202 */
[----:B------:R-:W-:Y:S01]  /*02d0*/  IMAD R8, R11, UR6, R2 ;  /* 0x000000060b087c24 */ /* 0x000fe2000f8e0202 */
[----:B------:R-:W-:Y:S07]  /*02e0*/  BRA.U !UP1, `(.L_x_3) ;  /* 0x0000000109f07547 */ /* 0x000fee000b800000 */
[----:B------:R-:W-:Y:S01]  /*02f0*/  MOV R10, RZ ;  /* 0x000000ff000a7202 */ /* 0x000fe20000000f00 */
[----:B------:R-:W-:Y:S01]  /*0300*/  ULOP3.LUT UR4, UR6, 0x7ffffff0, URZ, 0xc0, !UPT ;  /* 0x7ffffff006047892 */ /* 0x000fe2000f8ec0ff */
[----:B------:R-:W-:-:S11]  /*0310*/  UMOV UR5, URZ ;  /* 0x000000ff00057c82 */ /* 0x000fd60008000000 */
.L_x_4:
[----:B------:R-:W0:Y:S01]  /*0320*/  LDC.64 R6, c[0x0][0x380] ;  /* 0x0000e000ff067b82 */ /* 0x000e220000000a00 */
[----:B------:R-:W-:Y:S02]  /*0330*/  IADD3 R13, PT, PT, R22, UR5, RZ ;  /* 0x00000005160d7c10 */ /* 0x000fe4000fffe0ff */
[----:B------:R-:W-:-:S05]  /*0340*/  IADD3 R15, PT, PT, R8, UR5, RZ ;  /* 0x00000005080f7c10 */ /* 0x000fca000fffe0ff */
[----:B------:R-:W1:Y:S01]  /*0350*/  LDC.64 R2, c[0x0][0x388] ;  /* 0x0000e200ff027b82 */ /* 0x000e620000000a00 */
[----:B0-----:R-:W-:-:S05]  /*0360*/  IMAD.WIDE R6, R13, 0x4, R6 ;  /* 0x000000040d067825 */ /* 0x001fca00078e0206 */
[----:B------:R-:W2:Y:S01]  /*0370*/  LDG.E R13, desc[UR8][R6.64] ;  /* 0x00000008060d7981 */ /* 0x000ea2000c1e1900 */
[----:B-1----:R-:W-:-:S03]  /*0380*/  IMAD.WIDE R2, R15, 0x4, R2 ;  /* 0x000000040f027825 */ /* 0x002fc600078e0202 */
[----:B------:R-:W3:Y:S04]  /*0390*/  LDG.E R25, desc[UR8][R6.64+0x4] ;  /* 0x0000040806197981 */ /* 0x000ee8000c1e1900 */
[----:B------:R-:W2:Y:S04]  /*03a0*/  LDG.E R12, desc[UR8][R2.64] ;  /* 0x00000008020c7981 */ /* 0x000ea8000c1e1900 */
[----:B------:R-:W3:Y:S04]  /*03b0*/  LDG.E R26, desc[UR8][R2.64+0x4] ;  /* 0x00000408021a7981 */ /* 0x000ee8000c1e1900 */
[----:B------:R-:W4:Y:S04]  /*03c0*/  LDG.E R16, desc[UR8][R6.64+0x8] ;  /* 0x0000080806107981 */ /* 0x000f28000c1e1900 */
[----:B------:R-:W4:Y:S04]  /*03d0*/  LDG.E R19, desc[UR8][R2.64+0x8] ;  /* 0x0000080802137981 */ /* 0x000f28000c1e1900 */
[----:B------:R-:W5:Y:S04]  /*03e0*/  LDG.E R18, desc[UR8][R6.64+0xc] ;  /* 0x00000c0806127981 */ /* 0x000f68000c1e1900 */
[----:B------:R-:W5:Y:S04]  /*03f0*/  LDG.E R21, desc[UR8][R2.64+0xc] ;  /* 0x00000c0802157981 */ /* 0x000f68000c1e1900 */
[----:B------:R-:W5:Y:S04]  /*0400*/  LDG.E R20, desc[UR8][R6.64+0x10] ;  /* 0x0000100806147981 */ /* 0x000f68000c1e1900 */
[----:B------:R-:W5:Y:S04]  /*0410*/  LDG.E R23, desc[UR8][R2.64+0x10] ;  /* 0x0000100802177981 */ /* 0x000f68000c1e1900 */
[----:B------:R-:W5:Y:S04]  /*0420*/  LDG.E R14, desc[UR8][R6.64+0x14] ;  /* 0x00001408060e7981 */ /* 0x000f68000c1e1900 */
[----:B------:R-:W5:Y:S04]  /*0430*/  LDG.E R17, desc[UR8][R2.64+0x14] ;  /* 0x0000140802117981 */ /* 0x000f68000c1e1900 */
[----:B------:R-:W5:Y:S04]  /*0440*/  LDG.E R15, desc[UR8][R2.64+0x1c] ;  /* 0x00001c08020f7981 */ /* 0x000f68000c1e1900 */
[----:B------:R-:W5:Y:S01]  /*0450*/  LDG.E R27, desc[UR8][R2.64+0x3c] ;  /* 0x00003c08021b7981 */ /* 0x000f62000c1e1900 */
[----:B--2---:R-:W-:-:S03]  /*0460*/  FFMA R24, R13, R12, R10 ;  /* 0x0000000c0d187223 */ /* 0x004fc6000000000a */
[----:B------:R-:W2:Y:S04]  /*0470*/  LDG.E R10, desc[UR8][R6.64+0x18] ;  /* 0x00001808060a7981 */ /* 0x000ea8000c1e1900 */
[----:B------:R-:W2:Y:S04]  /*0480*/  LDG.E R13, desc[UR8][R2.64+0x18] ;  /* 0x00001808020d7981 */ /* 0x000ea8000c1e1900 */
[----:B------:R-:W2:Y:S01]  /*0490*/  LDG.E R12, desc[UR8][R6.64+0x1c] ;  /* 0x00001c08060c7981 */ /* 0x000ea2000c1e1900 */
[----:B---3--:R-:W-:-:S03]  /*04a0*/  FFMA R25, R25, R26, R24 ;  /* 0x0000001a19197223 */ /* 0x008fc60000000018 */
[----:B------:R-:W3:Y:S01]  /*04b0*/  LDG.E R24, desc[UR8][R6.64+0x34] ;  /* 0x0000340806187981 */ /* 0x000ee2000c1e1900 */
[----:B----4-:R-:W-:-:S03]  /*04c0*/  FFMA R25, R16, R19, R25 ;  /* 0x0000001310197223 */ /* 0x010fc60000000019 */
[----:B------:R-:W4:Y:S01]  /*04d0*/  LDG.E R19, desc[UR8][R6.64+0x20] ;  /* 0x0000200806137981 */ /* 0x000f22000c1e1900 */
[----:B-----5:R-:W-:-:S03]  /*04e0*/  FFMA R25, R18, R21, R25 ;  /* 0x0000001512197223 */ /* 0x020fc60000000019 */
[----:B------:R-:W4:Y:S04]  /*04f0*/  LDG.E R16, desc[UR8][R2.64+0x20] ;  /* 0x0000200802107981 */ /* 0x000f28000c1e1900 */
[----:B------:R-:W5:Y:S01]  /*0500*/  LDG.E R18, desc[UR8][R6.64+0x24] ;  /* 0x0000240806127981 */ /* 0x000f62000c1e1900 */
[----:B------:R-:W-:-:S03]  /*0510*/  FFMA R25, R20, R23, R25 ;  /* 0x0000001714197223 */ /* 0x000fc60000000019 */
[----:B------:R-:W5:Y:S04]  /*0520*/  LDG.E R21, desc[UR8][R2.64+0x24] ;  /* 0x0000240802157981 */ /* 0x000f68000c1e1900 */
[----:B------:R-:W3:Y:S01]  /*0530*/  LDG.E R20, desc[UR8][R6.64+0x28] ;  /* 0x0000280806147981 */ /* 0x000ee2000c1e1900 */
[----:B------:R-:W-:-:S03]  /*0540*/  FFMA R25, R14, R17, R25 ;  /* 0x000000110e197223 */ /* 0x000fc60000000019 */
[----:B------:R-:W3:Y:S04]  /*0550*/  LDG.E R23, desc[UR8][R2.64+0x28] ;  /* 0x0000280802177981 */ /* 0x000ee8000c1e1900 */
[----:B------:R-:W3:Y:S04]  /*0560*/  LDG.E R14, desc[UR8][R6.64+0x2c] ;  /* 0x00002c08060e7981 */ /* 0x000ee8000c1e1900 */
[----:B------:R-:W3:Y:S04]  /*0570*/  LDG.E R17, desc[UR8][R2.64+0x2c] ;  /* 0x00002c0802117981 */ /* 0x000ee8000c1e1900 */
[----:B------:R-:W3:Y:S01]  /*0580*/  LDG.E R26, desc[UR8][R6.64+0x3c] ;  /* 0x00003c08061a7981 */ /* 0x000ee2000c1e1900 */
[----:B--2---:R-:W-:-:S03]  /*0590*/  FFMA R25, R10, R13, R25 ;  /* 0x0000000d0a197223 */ /* 0x004fc60000000019 */
[----:B------:R-:W2:Y:S04]  /*05a0*/  LDG.E R10, desc[UR8][R6.64+0x30] ;  /* 0x00003008060a7981 */ /* 0x000ea8000c1e1900 */
[----:B------:R-:W2:Y:S01]  /*05b0*/  LDG.E R13, desc[UR8][R2.64+0x30] ;  /* 0x00003008020d7981 */ /* 0x000ea2000c1e1900 */
[----:B------:R-:W-:-:S03]  /*05c0*/  FFMA R28, R12, R15, R25 ;  /* 0x0000000f0c1c7223 */ /* 0x000fc60000000019 */
[----:B------:R-:W2:Y:S04]  /*05d0*/  LDG.E R25, desc[UR8][R2.64+0x34] ;  /* 0x0000340802197981 */ /* 0x000ea8000c1e1900 */
[----:B------:R-:W2:Y:S04]  /*05e0*/  LDG.E R12, desc[UR8][R6.64+0x38] ;  /* 0x00003808060c7981 */ /* 0x000ea8000c1e1900 */
[----:B------:R-:W2:Y:S01]  /*05f0*/  LDG.E R15, desc[UR8][R2.64+0x38] ;  /* 0x00003808020f7981 */ /* 0x000ea2000c1e1900 */
[----:B----4-:R-:W-:-:S04]  /*0600*/  FFMA R19, R19, R16, R28 ;  /* 0x0000001013137223 */ /* 0x010fc8000000001c */
[----:B-----5:R-:W-:Y:S01]  /*0610*/  FFMA R19, R18, R21, R19 ;  /* 0x0000001512137223 */ /* 0x020fe20000000013 */
[----:B------:R-:W-:-:S03]  /*0620*/  UIADD3 UR5, UPT, UPT, UR5, 0x10, URZ ;  /* 0x0000001005057890 */ /* 0x000fc6000fffe0ff */
[----:B---3--:R-:W-:Y:S01]  /*0630*/  FFMA R19, R20, R23, R19 ;  /* 0x0000001714137223 */ /* 0x008fe20000000013 */
[----:B------:R-:W-:-:S03]  /*0640*/  UISETP.NE.AND UP1, UPT, UR5, UR4, UPT ;  /* 0x000000040500728c */ /* 0x000fc6000bf25270 */
[----:B------:R-:W-:-:S04]  /*0650*/  FFMA R17, R14, R17, R19 ;  /* 0x000000110e117223 */ /* 0x000fc80000000013 */
[----:B--2---:R-:W-:-:S04]  /*0660*/  FFMA R13, R10, R13, R17 ;  /* 0x0000000d0a0d7223 */ /* 0x004fc80000000011 */
[----:B------:R-:W-:-:S04]  /*0670*/  FFMA R13, R24, R25, R13 ;  /* 0x00000019180d7223 */ /* 0x000fc8000000000d */
[----:B------:R-:W-:-:S04]  /*0680*/  FFMA R13, R12, R15, R13 ;  /* 0x0000000f0c0d7223 */ /* 0x000fc8000000000d */
[----:B------:R-:W-:Y:S01]  /*0690*/  FFMA R10, R26, R27, R13 ;  /* 0x0000001b1a0a7223 */ /* 0x000fe2000000000d */
[----:B------:R-:W-:Y:S06]  /*06a0*/  BRA.U UP1, `(.L_x_4) ;  /* 0xfffffffd011c7547 */ /* 0x000fec000b83ffff */
.L_x_3:
[----:B------:R-:W-:Y:S05]  /*06b0*/  BRA.U !UP0, `(.L_x_2) ;  /* 0x0000000508287547 */ /* 0x000fea000b800000 */
[----:B------:R-:W-:Y:S02]  /*06c0*/  UISETP.GE.U32.AND UP0, UPT, UR7, 0x8, UPT ;  /* 0x000000080700788c */ /* 0x000fe4000bf06070 */
[----:B------:R-:W-:-:S04]  /*06d0*/  ULOP3.LUT UR5, UR6, 0x7, URZ, 0xc0, !UPT ;  /* 0x0000000706057892 */ /* 0x000fc8000f8ec0ff */
[----:B------:R-:W-:-:S03]  /*06e0*/  UISETP.NE.AND UP1, UPT, UR5, URZ, UPT ;  /* 0x000000ff0500728c */ /* 0x000fc6000bf25270 */
[----:B------:R-:W-:Y:S08]  /*06f0*/  BRA.U !UP0, `(.L_x_5) ;  /* 0x00000001087c7547 */ /* 0x000ff0000b800000 */
        /* <DEDUP_REMOVED lines=22> */
[----:B------:R-:W-:Y:S01]  /*0860*/  UIADD3 UR4, UPT, UPT, UR4, 0x8, URZ ;  /* 0x0000000804047890 */ /* 0x000fe2000fffe0ff */
[----:B--2---:R-:W-:-:S04]  /*0870*/  FFMA R25, R25, R26, R10 ;  /* 0x0000001a19197223 */ /* 0x004fc8000000000a */
[----:B---3--:R-:W-:-:S04]  /*0880*/  FFMA R28, R28, R27, R25 ;  /* 0x0000001b1c1c7223 */ /* 0x008fc80000000019 */
[----:B----4-:R-:W-:-:S04]  /*0890*/  FFMA R20, R19, R20, R28 ;  /* 0x0000001413147223 */ /* 0x010fc8000000001c */
[----:B-----5:R-:W-:-:S04]  /*08a0*/  FFMA R18, R17, R18, R20 ;  /* 0x0000001211127223 */ /* 0x020fc80000000014 */
[----:B------:R-:W-:-:S04]  /*08b0*/  FFMA R16, R15, R16, R18 ;  /* 0x000000100f107223 */ /* 0x000fc80000000012 */
[----:B------:R-:W-:-:S04]  /*08c0*/  FFMA R13, R13, R14, R16 ;  /* 0x0000000e0d0d7223 */ /* 0x000fc80000000010 */
[----:B------:R-:W-:-:S04]  /*08d0*/  FFMA R12, R12, R23, R13 ;  /* 0x000000170c0c7223 */ /* 0x000fc8000000000d */
[----:B------:R-:W-:-:S07]  /*08e0*/  FFMA R10, R21, R24, R12 ;  /* 0x00000018150a7223 */ /* 0x000fce000000000c */
.L_x_5:
        /* <DEDUP_REMOVED lines=14> */
[----:B------:R-:W4:Y:S04]  /*09d0*/  LDG.E R15, desc[UR8][R2.64+0x4] ;  /* 0x00000408020f7981 */ /* 0x000f28000c1e1900 */
[----:B------:R-:W4:Y:S04]  /*09e0*/  LDG.E R14, desc[UR8][R6.64+0x4] ;  /* 0x00000408060e7981 */ /* 0x000f28000c1e1900 */
[----:B------:R-:W3:Y:S04]  /*09f0*/  LDG.E R16, desc[UR8][R6.64+0x8] ;  /* 0x0000080806107981 */ /* 0x000ee8000c1e1900 */
[----:B------:R-:W5:Y:S04]  /*0a00*/  LDG.E R19, desc[UR8][R2.64+0xc] ;  /* 0x00000c0802137981 */ /* 0x000f68000c1e1900 */
[----:B------:R-:W5:Y:S01]  /*0a10*/  LDG.E R18, desc[UR8][R6.64+0xc] ;  /* 0x00000c0806127981 */ /* 0x000f62000c1e1900 */
[----:B------:R-:W-:Y:S01]  /*0a20*/  UIADD3 UR4, UPT, UPT, UR4, 0x4, URZ ;  /* 0x0000000404047890 */ /* 0x000fe2000fffe0ff */
[----:B--2---:R-:W-:-:S04]  /*0a30*/  FFMA R12, R13, R12, R10 ;  /* 0x0000000c0d0c7223 */ /* 0x004fc8000000000a */
[----:B----4-:R-:W-:-:S04]  /*0a40*/  FFMA R12, R15, R14, R12 ;  /* 0x0000000e0f0c7223 */ /* 0x010fc8000000000c */
[----:B---3--:R-:W-:-:S04]  /*0a50*/  FFMA R12, R17, R16, R12 ;  /* 0x00000010110c7223 */ /* 0x008fc8000000000c */
[----:B-----5:R-:W-:-:S07]  /*0a60*/  FFMA R10, R19, R18, R12 ;  /* 0x00000012130a7223 */ /* 0x020fce000000000c */
.L_x_6:
[----:B------:R-:W-:Y:S05]  /*0a70*/  BRA.U !UP1, `(.L_x_2) ;  /* 0x0000000109387547 */ /* 0x000fea000b800000 */
[----:B------:R-:W0:Y:S01]  /*0a80*/  LDC.64 R6, c[0x0][0x380] ;  /* 0x0000e000ff067b82 */ /* 0x000e220000000a00 */
[----:B------:R-:W-:-:S07]  /*0a90*/  UMOV UR5, URZ ;  /* 0x000000ff00057c82 */ /* 0x000fce0008000000 */
[----:B------:R-:W1:Y:S02]  /*0aa0*/  LDC.64 R2, c[0x0][0x388] ;  /* 0x0000e200ff027b82 */ /* 0x000e640000000a00 */
.L_x_7:
[----:B------:R-:W-:Y:S02]  /*0ab0*/  IADD3 R13, PT, PT, R22, UR4, RZ ;  /* 0x00000004160d7c10 */ /* 0x000fe4000fffe0ff */
[----:B------:R-:W-:-:S03]  /*0ac0*/  IADD3 R15, PT, PT, R8, UR4, RZ ;  /* 0x00000004080f7c10 */ /* 0x000fc6000fffe0ff */
[----:B0-----:R-:W-:-:S04]  /*0ad0*/  IMAD.WIDE R12, R13, 0x4, R6 ;  /* 0x000000040d0c7825 */ /* 0x001fc800078e0206 */
[----:B-1----:R-:W-:Y:S02]  /*0ae0*/  IMAD.WIDE R14, R15, 0x4, R2 ;  /* 0x000000040f0e7825 */ /* 0x002fe400078e0202 */
[----:B------:R-:W2:Y:S04]  /*0af0*/  LDG.E R13, desc[UR8][R12.64] ;  /* 0x000000080c0d7981 */ /* 0x000ea8000c1e1900 */
[----:B------:R-:W2:Y:S01]  /*0b00*/  LDG.E R14, desc[UR8][R14.64] ;  /* 0x000000080e0e7981 */ /* 0x000ea2000c1e1900 */
[----:B------:R-:W-:Y:S02]  /*0b10*/  UIADD3 UR5, UPT, UPT, UR5, 0x1, URZ ;  /* 0x0000000105057890 */ /* 0x000fe4000fffe0ff */
[----:B------:R-:W-:Y:S02]  /*0b20*/  UIADD3 UR4, UPT, UPT, UR4, 0x1, URZ ;  /* 0x0000000104047890 */ /* 0x000fe4000fffe0ff */
[----:B------:R-:W-:Y:S01]  /*0b30*/  UISETP.NE.AND UP0, UPT, UR5, UR6, UPT ;  /* 0x000000060500728c */ /* 0x000fe2000bf05270 */
[----:B--2---:R-:W-:-:S08]  /*0b40*/  FFMA R10, R13, R14, R10 ;  /* 0x0000000e0d0a7223 */ /* 0x004fd0000000000a */
[----:B------:R-:W-:Y:S05]  /*0b50*/  BRA.U UP0, `(.L_x_7) ;  /* 0xfffffffd00d47547 */ /* 0x000fea000b83ffff */
.L_x_2:
[----:B------:R-:W0:Y:S01]  /*0b60*/  LDCU.U8 UR4, c[0x0][0x3a4] ;  /* 0x00007480ff0477ac */ /* 0x000e220008000000 */
[----:B------:R-:W1:Y:S01]  /*0b70*/  S2UR UR5, SR_CgaCtaId ;  /* 0x00000000000579c3 */ /* 0x000e620000008800 */
[----:B------:R-:W-:Y:S01]  /*0b80*/  IMAD R2, R0, R9, R11 ;  /* 0x0000000900027224 */ /* 0x000fe200078e020b */
[----:B------:R-:W-:Y:S01]  /*0b90*/  ISETP.GT.U32.AND P1, PT, R11, R0, PT ;  /* 0x000000000b00720c */ /* 0x000fe20003f24070 */
[----:B------:R-:W2:Y:S01]  /*0ba0*/  LDCU UR6, c[0x0][0x3a0] ;  /* 0x00007400ff0677ac */ /* 0x000ea20008000800 */
[----:B0-----:R-:W-:Y:S01]  /*0bb0*/  UPRMT UR4, UR4, 0x8880, URZ ;  /* 0x0000888004047896 */ /* 0x001fe200080000ff */
[----:B--2---:R-:W-:-:S05]  /*0bc0*/  FMUL R10, R10, UR6 ;  /* 0x000000060a0a7c20 */ /* 0x004fca0008400000 */
[----:B------:R-:W-:Y:S01]  /*0bd0*/  ISETP.NE.AND P0, PT, RZ, UR4, PT ;  /* 0x00000004ff007c0c */ /* 0x000fe2000bf05270 */
[----:B------:R-:W-:Y:S02]  /*0be0*/  UMOV UR4, 0x400 ;  /* 0x0000040000047882 */ /* 0x000fe40000000000 */
[----:B-1----:R-:W-:-:S06]  /*0bf0*/  ULEA UR4, UR5, UR4, 0x18 ;  /* 0x0000000405047291 */ /* 0x002fcc000f8ec0ff */
[----:B------:R-:W-:-:S04]  /*0c00*/  LEA R3, R2, UR4, 0x2 ;  /* 0x0000000402037c11 */ /* 0x000fc8000f8e10ff */
[----:B------:R-:W-:-:S05]  /*0c10*/  @P0 FSEL R10, R10, -3.40282346638528859812e+38, !P1 ;  /* 0xff7fffff0a0a0808 */ /* 0x000fca0004800000 */
[----:B------:R0:W-:Y:S02]  /*0c20*/  STS [R3], R10 ;  /* 0x0000000a03007388 */ /* 0x0001e40000000800 */
.L_x_1:
[----:B------:R-:W-:Y:S05]  /*0c30*/  BSYNC.RECONVERGENT B0 ;  /* 0x0000000000007941 */ /* 0x000fea0003800200 */
.L_x_0:
[----:B------:R-:W-:Y:S01]  /*0c40*/  BAR.SYNC.DEFER_BLOCKING 0x0 ;  /* 0x0000000000007b1d */ /* 0x000fe20000010000 */
[----:B------:R-:W-:-:S04]  /*0c50*/  ISETP.GE.AND P0, PT, R0, R9, PT ;  /* 0x000000090000720c */ /* 0x000fc80003f06270 */
[----:B------:R-:W-:Y:S01]  /*0c60*/  ISETP.EQ.AND P0, PT, R11, RZ, !P0 ;  /* 0x000000ff0b00720c */ /* 0x000fe20004702270 */
[----:B------:R-:W-:-:S12]  /*0c70*/  BSSY.RECONVERGENT B0, `(.L_x_8) ;  /* 0x00001f3000007945 */ /* 0x000fd80003800200 */
[----:B------:R-:W-:Y:S05]  /*0c80*/  @!P0 BRA `(.L_x_9) ;  /* 0x0000001c00c48947 */ /* 0x000fea0003800000 */
[C---:B------:R-:W-:Y:S01]  /*0c90*/  IADD3 R2, PT, PT, R9.reuse, -0x1, RZ ;  /* 0xffffffff09027810 */ /* 0x040fe20007ffe0ff */
[----:B0-----:R-:W-:Y:S01]  /*0ca0*/  HFMA2 R3, -RZ, RZ, 0, 0 ;  /* 0x00000000ff037431 */ /* 0x001fe200000001ff */
[----:B------:R-:W-:Y:S02]  /*0cb0*/  LOP3.LUT R22, R9, 0xf, RZ, 0xc0, !PT ;  /* 0x0000000f09167812 */ /* 0x000fe400078ec0ff */
[----:B------:R-:W-:Y:S02]  /*0cc0*/  ISETP.GE.U32.AND P1, PT, R2, 0xf, PT ;  /* 0x0000000f0200780c */ /* 0x000fe40003f26070 */
[----:B------:R-:W-:Y:S02]  /*0cd0*/  ISETP.NE.AND P2, PT, R22, RZ, PT ;  /* 0x000000ff1600720c */ /* 0x000fe40003f45270 */
[----:B------:R-:W-:-:S09]  /*0ce0*/  MOV R2, 0xff7fffff ;  /* 0xff7fffff00027802 */ /* 0x000fd20000000f00 */
[----:B------:R-:W-:Y:S05]  /*0cf0*/  @!P1 BRA `(.L_x_10) ;  /* 0x00000000008c9947 */ /* 0x000fea0003800000 */
[----:B------:R-:W0:Y:S01]  /*0d00*/  S2UR UR5, SR_CgaCtaId ;  /* 0x00000000000579c3 */ /* 0x000e220000008800 */
[----:B------:R-:W-:Y:S01]  /*0d10*/  UMOV UR4, 0x400 ;  /* 0x0000040000047882 */ /* 0x000fe20000000000 */
[----:B------:R-:W-:Y:S02]  /*0d20*/  LOP3.LUT R3, R9, 0xfffffff0, RZ, 0xc0, !PT ;  /* 0xfffffff009037812 */ /* 0x000fe400078ec0ff */
[----:B------:R-:W-:Y:S01]  /*0d30*/  MOV R2, 0xff7fffff ;  /* 0xff7fffff00027802 */ /* 0x000fe20000000f00 */
[----:B0-----:R-:W-:-:S03]  /*0d40*/  ULEA UR5, UR5, UR4, 0x18 ;  /* 0x0000000405057291 */ /* 0x001fc6000f8ec0ff */
[----:B------:R-:W-:-:S09]  /*0d50*/  UMOV UR4, URZ ;  /* 0x000000ff00047c82 */ /* 0x000fd20008000000 */
.L_x_11:
[----:B------:R-:W-:Y:S01]  /*0d60*/  IMAD R6, R0, R9, UR4 ;  /* 0x0000000400067e24 */ /* 0x000fe2000f8e0209 */
[----:B------:R-:W-:-:S04]  /*0d70*/  UIADD3 UR4, UPT, UPT, UR4, 0x10, URZ ;  /* 0x0000001004047890 */ /* 0x000fc8000fffe0ff */
[----:B------:R-:W-:Y:S02]  /*0d80*/  LEA R10, R6, UR5, 0x2 ;  /* 0x00000005060a7c11 */ /* 0x000fe4000f8e10ff */
[----:B------:R-:W-:-:S03]  /*0d90*/  ISETP.NE.AND P1, PT, R3, UR4, PT ;  /* 0x0000000403007c0c */ /* 0x000fc6000bf25270 */
[----:B------:R-:W-:Y:S04]  /*0da0*/  LDS R13, [R10] ;  /* 0x000000000a0d7984 */ /* 0x000fe80000000800 */
[----:B------:R-:W0:Y:S04]  /*0db0*/  LDS R12, [R10+0x4] ;  /* 0x000004000a0c7984 */ /* 0x000e280000000800 */
[----:B------:R-:W-:Y:S04]  /*0dc0*/  LDS R15, [R10+0x8] ;  /* 0x000008000a0f7984 */ /* 0x000fe80000000800 */
[----:B------:R-:W1:Y:S04]  /*0dd0*/  LDS R14, [R10+0xc] ;  /* 0x00000c000a0e7984 */ /* 0x000e680000000800 */
[----:B------:R-:W-:Y:S04]  /*0de0*/  LDS R17, [R10+0x10] ;  /* 0x000010000a117984 */ /* 0x000fe80000000800 */
[----:B------:R-:W2:Y:S04]  /*0df0*/  LDS R16, [R10+0x14] ;  /* 0x000014000a107984 */ /* 0x000ea80000000800 */
[----:B------:R-:W-:Y:S04]  /*0e00*/  LDS R19, [R10+0x18] ;  /* 0x000018000a137984 */ /* 0x000fe80000000800 */
[----:B------:R-:W3:Y:S04]  /*0e10*/  LDS R18, [R10+0x1c] ;  /* 0x00001c000a127984 */ /* 0x000ee80000000800 */
[----:B------:R-:W-:Y:S04]  /*0e20*/  LDS R21, [R10+0x20] ;  /* 0x000020000a157984 */ /* 0x000fe80000000800 */
[----:B------:R-:W4:Y:S04]  /*0e30*/  LDS R20, [R10+0x24] ;  /* 0x000024000a147984 */ /* 0x000f280000000800 */
[----:B------:R-:W-:Y:S04]  /*0e40*/  LDS R23, [R10+0x28] ;  /* 0x000028000a177984 */ /* 0x000fe80000000800 */
[----:B------:R-:W5:Y:S01]  /*0e50*/  LDS R24, [R10+0x2c] ;  /* 0x00002c000a187984 */ /* 0x000f620000000800 */
[----:B0-----:R-:W-:-:S03]  /*0e60*/  FMNMX3 R12, R2, R13, R12, !PT ;  /* 0x0000000d020c7276 */ /* 0x001fc6000780000c */
[----:B------:R-:W-:Y:S04]  /*0e70*/  LDS R7, [R10+0x30] ;  /* 0x000030000a077984 */ /* 0x000fe80000000800 */
[----:B------:R-:W0:Y:S01]  /*0e80*/  LDS R8, [R10+0x34] ;  /* 0x000034000a087984 */ /* 0x000e220000000800 */
[----:B-1----:R-:W-:-:S03]  /*0e90*/  FMNMX3 R12, R12, R15, R14, !PT ;  /* 0x0000000f0c0c7276 */ /* 0x002fc6000780000e */
[----:B------:R-:W-:Y:S04]  /*0ea0*/  LDS R6, [R10+0x38] ;  /* 0x000038000a067984 */ /* 0x000fe80000000800 */
[----:B------:R-:W1:Y:S01]  /*0eb0*/  LDS R11, [R10+0x3c] ;  /* 0x00003c000a0b7984 */ /* 0x000e620000000800 */
[----:B--2---:R-:W-:-:S04]  /*0ec0*/  FMNMX3 R12, R12, R17, R16, !PT ;  /* 0x000000110c0c7276 */ /* 0x004fc80007800010 */
[----:B---3--:R-:W-:-:S04]  /*0ed0*/  FMNMX3 R12, R12, R19, R18, !PT ;  /* 0x000000130c0c7276 */ /* 0x008fc80007800012 */
[----:B----4-:R-:W-:-:S04]  /*0ee0*/  FMNMX3 R12, R12, R21, R20, !PT ;  /* 0x000000150c0c7276 */ /* 0x010fc80007800014 */
[----:B-----5:R-:W-:-:S04]  /*0ef0*/  FMNMX3 R12, R12, R23, R24, !PT ;  /* 0x000000170c0c7276 */ /* 0x020fc80007800018 */
[----:B0-----:R-:W-:-:S04]  /*0f00*/  FMNMX3 R7, R12, R7, R8, !PT ;  /* 0x000000070c077276 */ /* 0x001fc80007800008 */
[----:B-1----:R-:W-:Y:S01]  /*0f10*/  FMNMX3 R2, R7, R6, R11, !PT ;  /* 0x0000000607027276 */ /* 0x002fe2000780000b */
[----:B------:R-:W-:Y:S06]  /*0f20*/  @P1 BRA `(.L_x_11) ;  /* 0xfffffffc008c1947 */ /* 0x000fec000383ffff */
.L_x_10:
[----:B------:R-:W-:Y:S05]  /*0f30*/  @!P2 BRA `(.L_x_12) ;  /* 0x0000000000d0a947 */ /* 0x000fea0003800000 */
[----:B------:R-:W-:Y:S02]  /*0f40*/  ISETP.GE.U32.AND P1, PT, R22, 0x8, PT ;  /* 0x000000081600780c */ /* 0x000fe40003f26070 */
[----:B------:R-:W-:-:S04]  /*0f50*/  LOP3.LUT R16, R9, 0x7, RZ, 0xc0, !PT ;  /* 0x0000000709107812 */ /* 0x000fc800078ec0ff */
[----:B------:R-:W-:-:S07]  /*0f60*/  ISETP.NE.AND P2, PT, R16, RZ, PT ;  /* 0x000000ff1000720c */ /* 0x000fce0003f45270 */
[----:B------:R-:W-:Y:S06]  /*0f70*/  @!P1 BRA `(.L_x_13) ;  /* 0x0000000000489947 */ /* 0x000fec0003800000 */
[----:B------:R-:W0:Y:S01]  /*0f80*/  S2UR UR5, SR_CgaCtaId ;  /* 0x00000000000579c3 */ /* 0x000e220000008800 */
[----:B------:R-:W-:Y:S01]  /*0f90*/  UMOV UR4, 0x400 ;  /* 0x0000040000047882 */ /* 0x000fe20000000000 */
[----:B------:R-:W-:Y:S01]  /*0fa0*/  IMAD R6, R0, R9, R3 ;  /* 0x0000000900067224 */ /* 0x000fe200078e0203 */
[----:B------:R-:W-:Y:S01]  /*0fb0*/  IADD3 R3, PT, PT, R3, 0x8, RZ ;  /* 0x0000000803037810 */ /* 0x000fe20007ffe0ff */
[----:B0-----:R-:W-:-:S06]  /*0fc0*/  ULEA UR4, UR5, UR4, 0x18 ;  /* 0x0000000405047291 */ /* 0x001fcc000f8ec0ff */
[----:B------:R-:W-:-:S05]  /*0fd0*/  LEA R6, R6, UR4, 0x2 ;  /* 0x0000000406067c11 */ /* 0x000fca000f8e10ff */
[----:B------:R-:W-:Y:S04]  /*0fe0*/  LDS R7, [R6] ;  /* 0x0000000006077984 */ /* 0x000fe80000000800 */
[----:B------:R-:W0:Y:S04]  /*0ff0*/  LDS R8, [R6+0x4] ;  /* 0x0000040006087984 */ /* 0x000e280000000800 */
[----:B------:R-:W-:Y:S04]  /*1000*/  LDS R10, [R6+0x8] ;  /* 0x00000800060a7984 */ /* 0x000fe80000000800 */
[----:B------:R-:W1:Y:S04]  /*1010*/  LDS R11, [R6+0xc] ;  /* 0x00000c00060b7984 */ /* 0x000e680000000800 */
[----:B------:R-:W-:Y:S04]  /*1020*/  LDS R12, [R6+0x10] ;  /* 0x00001000060c7984 */ /* 0x000fe80000000800 */
[----:B------:R-:W2:Y:S04]  /*1030*/  LDS R13, [R6+0x14] ;  /* 0x00001400060d7984 */ /* 0x000ea80000000800 */
[----:B------:R-:W-:Y:S04]  /*1040*/  LDS R14, [R6+0x18] ;  /* 0x00001800060e7984 */ /* 0x000fe80000000800 */
[----:B------:R-:W3:Y:S01]  /*1050*/  LDS R15, [R6+0x1c] ;  /* 0x00001c00060f7984 */ /* 0x000ee20000000800 */
[----:B0-----:R-:W-:-:S04]  /*1060*/  FMNMX3 R7, R2, R7, R8, !PT ;  /* 0x0000000702077276 */ /* 0x001fc80007800008 */
[----:B-1----:R-:W-:-:S04]  /*1070*/  FMNMX3 R7, R7, R10, R11, !PT ;  /* 0x0000000a07077276 */ /* 0x002fc8000780000b */
[----:B--2---:R-:W-:-:S04]  /*1080*/  FMNMX3 R7, R7, R12, R13, !PT ;  /* 0x0000000c07077276 */ /* 0x004fc8000780000d */
[----:B---3--:R-:W-:-:S07]  /*1090*/  FMNMX3 R2, R7, R14, R15, !PT ;  /* 0x0000000e07027276 */ /* 0x008fce000780000f */
.L_x_13:
        /* <DEDUP_REMOVED lines=14> */
[----:B------:R-:W1:Y:S01]  /*1180*/  LDS R10, [R6+0xc] ;  /* 0x00000c00060a7984 */ /* 0x000e620000000800 */
[----:B0-----:R-:W-:-:S04]  /*1190*/  FMNMX3 R2, R2, R7, R8, !PT ;  /* 0x0000000702027276 */ /* 0x001fc80007800008 */
[----:B-1----:R-:W-:-:S07]  /*11a0*/  FMNMX3 R2, R2, R11, R10, !PT ;  /* 0x0000000b02027276 */ /* 0x002fce000780000a */
.L_x_14:
[----:B------:R-:W-:Y:S05]  /*11b0*/  @!P2 BRA `(.L_x_12) ;  /* 0x000000000030a947 */ /* 0x000fea0003800000 */
[----:B------:R-:W0:Y:S01]  /*11c0*/  S2UR UR5, SR_CgaCtaId ;  /* 0x00000000000579c3 */ /* 0x000e220000008800 */
[----:B------:R-:W-:Y:S02]  /*11d0*/  UMOV UR4, 0x400 ;  /* 0x0000040000047882 */ /* 0x000fe40000000000 */
[----:B0-----:R-:W-:-:S03]  /*11e0*/  ULEA UR5, UR5, UR4, 0x18 ;  /* 0x0000000405057291 */ /* 0x001fc6000f8ec0ff */
[----:B------:R-:W-:-:S09]  /*11f0*/  UMOV UR4, URZ ;  /* 0x000000ff00047c82 */ /* 0x000fd20008000000 */
.L_x_15:
[----:B------:R-:W-:Y:S01]  /*1200*/  IMAD R6, R0, R9, R3 ;  /* 0x0000000900067224 */ /* 0x000fe200078e0203 */
[----:B------:R-:W-:Y:S01]  /*1210*/  UIADD3 UR4, UPT, UPT, UR4, 0x1, URZ ;  /* 0x0000000104047890 */ /* 0x000fe2000fffe0ff */
[----:B------:R-:W-:-:S03]  /*1220*/  IADD3 R3, PT, PT, R3, 0x1, RZ ;  /* 0x0000000103037810 */ /* 0x000fc60007ffe0ff */
[----:B------:R-:W-:Y:S02]  /*1230*/  LEA R6, R6, UR5, 0x2 ;  /* 0x0000000506067c11 */ /* 0x000fe4000f8e10ff */
[----:B------:R-:W-:-:S03]  /*1240*/  ISETP.NE.AND P1, PT, R12, UR4, PT ;  /* 0x000000040c007c0c */ /* 0x000fc6000bf25270 */
[----:B------:R-:W0:Y:S02]  /*1250*/  LDS R7, [R6] ;  /* 0x0000000006077984 */ /* 0x000e240000000800 */
[----:B0-----:R-:W-:-:S08]  /*1260*/  FMNMX R2, R7, R2, !PT ;  /* 0x0000000207027209 */ /* 0x001fd00007800000 */
[----:B------:R-:W-:Y:S05]  /*1270*/  @P1 BRA `(.L_x_15) ;  /* 0xfffffffc00e01947 */ /* 0x000fea000383ffff */
.L_x_12:
[C---:B------:R-:W-:Y:S01]  /*1280*/  ISETP.GE.U32.AND P1, PT, R9.reuse, 0x4, PT ;  /* 0x000000040900780c */ /* 0x040fe20003f26070 */
[----:B------:R-:W-:Y:S01]  /*1290*/  HFMA2 R3, -RZ, RZ, 0, 0 ;  /* 0x00000000ff037431 */ /* 0x000fe200000001ff */
[----:B------:R-:W-:Y:S02]  /*12a0*/  LOP3.LUT R10, R9, 0x3, RZ, 0xc0, !PT ;  /* 0x00000003090a7812 */ /* 0x000fe400078ec0ff */
[----:B------:R-:W-:Y:S02]  /*12b0*/  MOV R6, RZ ;  /* 0x000000ff00067202 */ /* 0x000fe40000000f00 */
[----:B------:R-:W-:-:S07]  /*12c0*/  ISETP.NE.AND P2, PT, R10, RZ, PT ;  /* 0x000000ff0a00720c */ /* 0x000fce0003f45270 */
[----:B------:R-:W-:Y:S06]  /*12d0*/  @!P1 BRA `(.L_x_16) ;  /* 0x0000000000f49947 */ /* 0x000fec0003800000 */
[----:B------:R-:W0:Y:S01]  /*12e0*/  S2UR UR5, SR_CgaCtaId ;  /* 0x00000000000579c3 */ /* 0x000e220000008800 */
[----:B------:R-:W-:Y:S01]  /*12f0*/  UMOV UR4, 0x400 ;  /* 0x0000040000047882 */ /* 0x000fe20000000000 */
[----:B------:R-:W-:Y:S02]  /*1300*/  LOP3.LUT R6, R9, 0x7ffffffc, RZ, 0xc0, !PT ;  /* 0x7ffffffc09067812 */ /* 0x000fe400078ec0ff */
[----:B------:R-:W-:Y:S01]  /*1310*/  MOV R3, RZ ;  /* 0x000000ff00037202 */ /* 0x000fe20000000f00 */
[----:B0-----:R-:W-:-:S03]  /*1320*/  ULEA UR5, UR5, UR4, 0x18 ;  /* 0x0000000405057291 */ /* 0x001fc6000f8ec0ff */
[----:B------:R-:W-:-:S09]  /*1330*/  UMOV UR4, URZ ;  /* 0x000000ff00047c82 */ /* 0x000fd20008000000 */
.L_x_17:
[----:B0-----:R-:W-:Y:S02]  /*1340*/  IMAD R7, R0, R9, UR4 ;  /* 0x0000000400077e24 */ /* 0x001fe4000f8e0209 */
[----:B------:R-:W-:Y:S01]  /*1350*/  HFMA2 R11, -RZ, RZ, 0.96630859375, -0.0022525787353515625 ;  /* 0x3bbb989dff0b7431 */ /* 0x000fe200000001ff */
[----:B------:R-:W-:Y:S01]  /*1360*/  MOV R8, 0x437c0000 ;  /* 0x437c000000087802 */ /* 0x000fe20000000f00 */
[----:B------:R-:W-:Y:S01]  /*1370*/  UIADD3 UR4, UPT, UPT, UR4, 0x4, URZ ;  /* 0x0000000404047890 */ /* 0x000fe2000fffe0ff */
[----:B------:R-:W-:-:S05]  /*1380*/  LEA R7, R7, UR5, 0x2 ;  /* 0x0000000507077c11 */ /* 0x000fca000f8e10ff */
[----:B------:R-:W-:Y:S01]  /*1390*/  ISETP.NE.AND P1, PT, R6, UR4, PT ;  /* 0x0000000406007c0c */ /* 0x000fe2000bf25270 */
[----:B------:R-:W0:Y:S04]  /*13a0*/  LDS R13, [R7] ;  /* 0x00000000070d7984 */ /* 0x000e280000000800 */
[----:B------:R-:W1:Y:S04]  /*13b0*/  LDS R15, [R7+0x4] ;  /* 0x00000400070f7984 */ /* 0x000e680000000800 */
[----:B------:R-:W2:Y:S04]  /*13c0*/  LDS R17, [R7+0x8] ;  /* 0x0000080007117984 */ /* 0x000ea80000000800 */
[----:B------:R-:W3:Y:S01]  /*13d0*/  LDS R23, [R7+0xc] ;  /* 0x00000c0007177984 */ /* 0x000ee20000000800 */
[----:B0-----:R-:W-:-:S04]  /*13e0*/  FADD R18, R13, -R2 ;  /* 0x800000020d127221 */ /* 0x001fc80000000000 */
[----:B------:R-:W-:Y:S01]  /*13f0*/  FFMA.SAT R13, R18, R11, 0.5 ;  /* 0x3f000000120d7423 */ /* 0x000fe2000000200b */
[----:B-1----:R-:W-:-:S03]  /*1400*/  FADD R16, R15, -R2 ;  /* 0x800000020f107221 */ /* 0x002fc60000000000 */
[-C--:B------:R-:W-:Y:S01]  /*1410*/  FFMA.RM R12, R13, R8.reuse, 12582913 ;  /* 0x4b4000010d0c7423 */ /* 0x080fe20000004008 */
[--C-:B--2---:R-:W-:Y:S01]  /*1420*/  FADD R14, R17, -R2.reuse ;  /* 0x80000002110e7221 */ /* 0x104fe20000000000 */
[-C--:B------:R-:W-:Y:S02]  /*1430*/  FFMA.SAT R13, R16, R11.reuse, 0.5 ;  /* 0x3f000000100d7423 */ /* 0x080fe4000000200b */
[----:B------:R-:W-:Y:S01]  /*1440*/  FADD R15, R12, -12583039 ;  /* 0xcb40007f0c0f7421 */ /* 0x000fe20000000000 */
[----:B------:R-:W-:Y:S01]  /*1450*/  FFMA.SAT R21, R14, R11, 0.5 ;  /* 0x3f0000000e157423 */ /* 0x000fe2000000200b */
[-C--:B------:R-:W-:Y:S01]  /*1460*/  FFMA.RM R13, R13, R8.reuse, 12582913 ;  /* 0x4b4000010d0d7423 */ /* 0x080fe20000004008 */
[----:B------:R-:W-:Y:S01]  /*1470*/  SHF.L.U32 R12, R12, 0x17, RZ ;  /* 0x000000170c0c7819 */ /* 0x000fe200000006ff */
[C---:B------:R-:W-:Y:S02]  /*1480*/  FFMA R15, R18.reuse, 1.4426950216293334961, -R15 ;  /* 0x3fb8aa3b120f7823 */ /* 0x040fe4000000080f */
[C---:B------:R-:W-:Y:S01]  /*1490*/  FADD R19, R13.reuse, -12583039 ;  /* 0xcb40007f0d137421 */ /* 0x040fe20000000000 */
[----:B------:R-:W-:Y:S01]  /*14a0*/  SHF.L.U32 R13, R13, 0x17, RZ ;  /* 0x000000170d0d7819 */ /* 0x000fe200000006ff */
[----:B------:R-:W-:Y:S01]  /*14b0*/  FFMA R17, R18, 1.925963033500011079e-08, R15 ;  /* 0x32a5706012117823 */ /* 0x000fe2000000000f */
[----:B---3--:R-:W-:Y:S01]  /*14c0*/  FADD R18, R23, -R2 ;  /* 0x8000000217127221 */ /* 0x008fe20000000000 */
[----:B------:R-:W-:Y:S01]  /*14d0*/  FFMA.RM R15, R21, R8, 12582913 ;  /* 0x4b400001150f7423 */ /* 0x000fe20000004008 */
[----:B------:R-:W-:-:S02]  /*14e0*/  FFMA R19, R16, 1.4426950216293334961, -R19 ;  /* 0x3fb8aa3b10137823 */ /* 0x000fc40000000813 */
[----:B------:R-:W-:Y:S01]  /*14f0*/  FFMA.SAT R21, R18, R11, 0.5 ;  /* 0x3f00000012157423 */ /* 0x000fe2000000200b */
[----:B------:R-:W-:Y:S01]  /*1500*/  FADD R11, R15, -12583039 ;  /* 0xcb40007f0f0b7421 */ /* 0x000fe20000000000 */
[----:B------:R-:W-:Y:S01]  /*1510*/  FFMA R19, R16, 1.925963033500011079e-08, R19 ;  /* 0x32a5706010137823 */ /* 0x000fe20000000013 */
[----:B------:R-:W0:Y:S01]  /*1520*/  MUFU.EX2 R17, R17 ;  /* 0x0000001100117308 */ /* 0x000e220000000800 */
[----:B------:R-:W-:Y:S01]  /*1530*/  FFMA.RM R21, R21, R8, 12582913 ;  /* 0x4b40000115157423 */ /* 0x000fe20000004008 */
[C---:B------:R-:W-:Y:S01]  /*1540*/  FFMA R11, R14.reuse, 1.4426950216293334961, -R11 ;  /* 0x3fb8aa3b0e0b7823 */ /* 0x040fe2000000080b */
[----:B------:R-:W-:Y:S02]  /*1550*/  SHF.L.U32 R15, R15, 0x17, RZ ;  /* 0x000000170f0f7819 */ /* 0x000fe400000006ff */
[C---:B------:R-:W-:Y:S01]  /*1560*/  FADD R23, R21.reuse, -12583039 ;  /* 0xcb40007f15177421 */ /* 0x040fe20000000000 */
[----:B------:R-:W-:Y:S01]  /*1570*/  FFMA R11, R14, 1.925963033500011079e-08, R11 ;  /* 0x32a570600e0b7823 */ /* 0x000fe2000000000b */
[----:B------:R-:W-:Y:S01]  /*1580*/  SHF.L.U32 R21, R21, 0x17, RZ ;  /* 0x0000001715157819 */ /* 0x000fe200000006ff */
[----:B------:R-:W1:Y:S01]  /*1590*/  MUFU.EX2 R8, R19 ;  /* 0x0000001300087308 */ /* 0x000e620000000800 */
[----:B------:R-:W-:-:S04]  /*15a0*/  FFMA R23, R18, 1.4426950216293334961, -R23 ;  /* 0x3fb8aa3b12177823 */ /* 0x000fc80000000817 */
[----:B------:R-:W-:-:S03]  /*15b0*/  FFMA R23, R18, 1.925963033500011079e-08, R23 ;  /* 0x32a5706012177823 */ /* 0x000fc60000000017 */
[----:B------:R-:W2:Y:S01]  /*15c0*/  MUFU.EX2 R14, R11 ;  /* 0x0000000b000e7308 */ /* 0x000ea20000000800 */
[----:B0-----:R-:W-:-:S04]  /*15d0*/  FMUL R12, R12, R17 ;  /* 0x000000110c0c7220 */ /* 0x001fc80000400000 */
[----:B------:R-:W-:Y:S01]  /*15e0*/  FADD R3, R12, R3 ;  /* 0x000000030c037221 */ /* 0x000fe20000000000 */
[----:B------:R0:W-:Y:S02]  /*15f0*/  STS [R7], R12 ;  /* 0x0000000c07007388 */ /* 0x0001e40000000800 */
[----:B------:R-:W3:Y:S01]  /*1600*/  MUFU.EX2 R16, R23 ;  /* 0x0000001700107308 */ /* 0x000ee20000000800 */
[----:B-1----:R-:W-:-:S04]  /*1610*/  FMUL R8, R13, R8 ;  /* 0x000000080d087220 */ /* 0x002fc80000400000 */
[----:B------:R-:W-:Y:S01]  /*1620*/  FADD R3, R3, R8 ;  /* 0x0000000803037221 */ /* 0x000fe20000000000 */
[----:B------:R0:W-:Y:S01]  /*1630*/  STS [R7+0x4], R8 ;  /* 0x0000040807007388 */ /* 0x0001e20000000800 */
[----:B--2---:R-:W-:-:S04]  /*1640*/  FMUL R14, R15, R14 ;  /* 0x0000000e0f0e7220 */ /* 0x004fc80000400000 */
[----:B------:R-:W-:Y:S01]  /*1650*/  FADD R3, R3, R14 ;  /* 0x0000000e03037221 */ /* 0x000fe20000000000 */
[----:B------:R0:W-:Y:S01]  /*1660*/  STS [R7+0x8], R14 ;  /* 0x0000080e07007388 */ /* 0x0001e20000000800 */
[----:B---3--:R-:W-:-:S04]  /*1670*/  FMUL R16, R21, R16 ;  /* 0x0000001015107220 */ /* 0x008fc80000400000 */
[----:B------:R-:W-:Y:S01]  /*1680*/  FADD R3, R3, R16 ;  /* 0x0000001003037221 */ /* 0x000fe20000000000 */
[----:B------:R0:W-:Y:S01]  /*1690*/  STS [R7+0xc], R16 ;  /* 0x00000c1007007388 */ /* 0x0001e20000000800 */
[----:B------:R-:W-:Y:S05]  /*16a0*/  @P1 BRA `(.L_x_17) ;  /* 0xfffffffc00241947 */ /* 0x000fea000383ffff */
.L_x_16:
[----:B------:R-:W-:Y:S05]  /*16b0*/  @!P2 BRA `(.L_x_18) ;  /* 0x0000000000e0a947 */ /* 0x000fea0003800000 */
[----:B------:R-:W-:Y:S02]  /*16c0*/  ISETP.NE.AND P1, PT, R10, 0x1, PT ;  /* 0x000000010a00780c */ /* 0x000fe40003f25270 */
[----:B0-----:R-:W-:-:S04]  /*16d0*/  LOP3.LUT R7, R9, 0x1, RZ, 0xc0, !PT ;  /* 0x0000000109077812 */ /* 0x001fc800078ec0ff */
[----:B------:R-:W-:-:S07]  /*16e0*/  ISETP.NE.U32.AND P2, PT, R7, 0x1, PT ;  /* 0x000000010700780c */ /* 0x000fce0003f45070 */
[----:B------:R-:W-:Y:S06]  /*16f0*/  @!P1 BRA `(.L_x_19) ;  /* 0x0000000000809947 */ /* 0x000fec0003800000 */
[----:B------:R-:W0:Y:S01]  /*1700*/  S2UR UR5, SR_CgaCtaId ;  /* 0x00000000000579c3 */ /* 0x000e220000008800 */
[----:B------:R-:W-:Y:S01]  /*1710*/  UMOV UR4, 0x400 ;  /* 0x0000040000047882 */ /* 0x000fe20000000000 */
[----:B------:R-:W-:Y:S02]  /*1720*/  IMAD R7, R0, R9, R6 ;  /* 0x0000000900077224 */ /* 0x000fe400078e0206 */
[----:B------:R-:W-:Y:S01]  /*1730*/  HFMA2 R14, -RZ, RZ, 0.96630859375, -0.0022525787353515625 ;  /* 0x3bbb989dff0e7431 */ /* 0x000fe200000001ff */
[----:B------:R-:W-:Y:S02]  /*1740*/  MOV R15, 0x437c0000 ;  /* 0x437c0000000f7802 */ /* 0x000fe40000000f00 */
[----:B------:R-:W-:Y:S01]  /*1750*/  IADD3 R6, PT, PT, R6, 0x2, RZ ;  /* 0x0000000206067810 */ /* 0x000fe20007ffe0ff */
[----:B0-----:R-:W-:-:S06]  /*1760*/  ULEA UR4, UR5, UR4, 0x18 ;  /* 0x0000000405047291 */ /* 0x001fcc000f8ec0ff */
[----:B------:R-:W-:-:S05]  /*1770*/  LEA R7, R7, UR4, 0x2 ;  /* 0x0000000407077c11 */ /* 0x000fca000f8e10ff */
[----:B------:R-:W0:Y:S04]  /*1780*/  LDS R11, [R7] ;  /* 0x00000000070b7984 */ /* 0x000e280000000800 */
[----:B------:R-:W1:Y:S01]  /*1790*/  LDS R13, [R7+0x4] ;  /* 0x00000400070d7984 */ /* 0x000e620000000800 */
[--C-:B0-----:R-:W-:Y:S01]  /*17a0*/  FADD R11, R11, -R2.reuse ;  /* 0x800000020b0b7221 */ /* 0x101fe20000000000 */
[----:B-1----:R-:W-:-:S03]  /*17b0*/  FADD R13, R13, -R2 ;  /* 0x800000020d0d7221 */ /* 0x002fc60000000000 */
[-C--:B------:R-:W-:Y:S01]  /*17c0*/  FFMA.SAT R8, R11, R14.reuse, 0.5 ;  /* 0x3f0000000b087423 */ /* 0x080fe2000000200e */
[----:B------:R-:W-:-:S03]  /*17d0*/  FFMA.SAT R14, R13, R14, 0.5 ;  /* 0x3f0000000d0e7423 */ /* 0x000fc6000000200e */
[-C--:B------:R-:W-:Y:S01]  /*17e0*/  FFMA.RM R8, R8, R15.reuse, 12582913 ;  /* 0x4b40000108087423 */ /* 0x080fe2000000400f */
[----:B------:R-:W-:-:S03]  /*17f0*/  FFMA.RM R14, R14, R15, 12582913 ;  /* 0x4b4000010e0e7423 */ /* 0x000fc6000000400f */
[C---:B------:R-:W-:Y:S01]  /*1800*/  FADD R12, R8.reuse, -12583039 ;  /* 0xcb40007f080c7421 */ /* 0x040fe20000000000 */
[----:B------:R-:W-:Y:S01]  /*1810*/  SHF.L.U32 R8, R8, 0x17, RZ ;  /* 0x0000001708087819 */ /* 0x000fe200000006ff */
[C---:B------:R-:W-:Y:S02]  /*1820*/  FADD R16, R14.reuse, -12583039 ;  /* 0xcb40007f0e107421 */ /* 0x040fe40000000000 */
[----:B------:R-:W-:Y:S01]  /*1830*/  FFMA R12, R11, 1.4426950216293334961, -R12 ;  /* 0x3fb8aa3b0b0c7823 */ /* 0x000fe2000000080c */
[----:B------:R-:W-:Y:S01]  /*1840*/  SHF.L.U32 R14, R14, 0x17, RZ ;  /* 0x000000170e0e7819 */ /* 0x000fe200000006ff */
[----:B------:R-:W-:Y:S02]  /*1850*/  FFMA R16, R13, 1.4426950216293334961, -R16 ;  /* 0x3fb8aa3b0d107823 */ /* 0x000fe40000000810 */
[----:B------:R-:W-:Y:S02]  /*1860*/  FFMA R12, R11, 1.925963033500011079e-08, R12 ;  /* 0x32a570600b0c7823 */ /* 0x000fe4000000000c */
[----:B------:R-:W-:-:S02]  /*1870*/  FFMA R16, R13, 1.925963033500011079e-08, R16 ;  /* 0x32a570600d107823 */ /* 0x000fc40000000010 */
[----:B------:R-:W0:Y:S08]  /*1880*/  MUFU.EX2 R11, R12 ;  /* 0x0000000c000b7308 */ /* 0x000e300000000800 */
[----:B------:R-:W1:Y:S01]  /*1890*/  MUFU.EX2 R13, R16 ;  /* 0x00000010000d7308 */ /* 0x000e620000000800 */
[----:B0-----:R-:W-:-:S04]  /*18a0*/  FMUL R8, R8, R11 ;  /* 0x0000000b08087220 */ /* 0x001fc80000400000 */
[----:B------:R-:W-:Y:S01]  /*18b0*/  FADD R3, R3, R8 ;  /* 0x0000000803037221 */ /* 0x000fe20000000000 */
[----:B------:R0:W-:Y:S01]  /*18c0*/  STS [R7], R8 ;  /* 0x0000000807007388 */ /* 0x0001e20000000800 */
[----:B-1----:R-:W-:-:S04]  /*18d0*/  FMUL R14, R14, R13 ;  /* 0x0000000d0e0e7220 */ /* 0x002fc80000400000 */
[----:B------:R-:W-:Y:S01]  /*18e0*/  FADD R3, R3, R14 ;  /* 0x0000000e03037221 */ /* 0x000fe20000000000 */
[----:B------:R0:W-:Y:S06]  /*18f0*/  STS [R7+0x4], R14 ;  /* 0x0000040e07007388 */ /* 0x0001ec0000000800 */
.L_x_19:
[----:B------:R-:W-:Y:S05]  /*1900*/  @P2 BRA `(.L_x_18) ;  /* 0x00000000004c2947 */ /* 0x000fea0003800000 */
[----:B------:R-:W1:Y:S01]  /*1910*/  S2UR UR5, SR_CgaCtaId ;  /* 0x00000000000579c3 */ /* 0x000e620000008800 */
[----:B------:R-:W-:Y:S01]  /*1920*/  UMOV UR4, 0x400 ;  /* 0x0000040000047882 */ /* 0x000fe20000000000 */
[----:B------:R-:W-:Y:S02]  /*1930*/  IMAD R6, R0, R9, R6 ;  /* 0x0000000900067224 */ /* 0x000fe400078e0206 */
[----:B0-----:R-:W-:Y:S01]  /*1940*/  HFMA2 R8, -RZ, RZ, 0.96630859375, -0.0022525787353515625 ;  /* 0x3bbb989dff087431 */ /* 0x001fe200000001ff */
[----:B------:R-:W-:Y:S01]  /*1950*/  MOV R11, 0x437c0000 ;  /* 0x437c0000000b7802 */ /* 0x000fe20000000f00 */
[----:B-1----:R-:W-:-:S06]  /*1960*/  ULEA UR4, UR5, UR4, 0x18 ;  /* 0x0000000405047291 */ /* 0x002fcc000f8ec0ff */
[----:B------:R-:W-:-:S05]  /*1970*/  LEA R6, R6, UR4, 0x2 ;  /* 0x0000000406067c11 */ /* 0x000fca000f8e10ff */
[----:B------:R-:W0:Y:S02]  /*1980*/  LDS R7, [R6] ;  /* 0x0000000006077984 */ /* 0x000e240000000800 */
[----:B0-----:R-:W-:-:S04]  /*1990*/  FADD R7, R7, -R2 ;  /* 0x8000000207077221 */ /* 0x001fc80000000000 */
[----:B------:R-:W-:-:S04]  /*19a0*/  FFMA.SAT R2, R7, R8, 0.5 ;  /* 0x3f00000007027423 */ /* 0x000fc80000002008 */
[----:B------:R-:W-:-:S04]  /*19b0*/  FFMA.RM R2, R2, R11, 12582913 ;  /* 0x4b40000102027423 */ /* 0x000fc8000000400b */
[C---:B------:R-:W-:Y:S01]  /*19c0*/  FADD R8, R2.reuse, -12583039 ;  /* 0xcb40007f02087421 */ /* 0x040fe20000000000 */
[----:B------:R-:W-:-:S03]  /*19d0*/  SHF.L.U32 R2, R2, 0x17, RZ ;  /* 0x0000001702027819 */ /* 0x000fc600000006ff */
[----:B------:R-:W-:-:S04]  /*19e0*/  FFMA R8, R7, 1.4426950216293334961, -R8 ;  /* 0x3fb8aa3b07087823 */ /* 0x000fc80000000808 */
[----:B------:R-:W-:-:S04]  /*19f0*/  FFMA R8, R7, 1.925963033500011079e-08, R8 ;  /* 0x32a5706007087823 */ /* 0x000fc80000000008 */
[----:B------:R-:W0:Y:S02]  /*1a00*/  MUFU.EX2 R7, R8 ;  /* 0x0000000800077308 */ /* 0x000e240000000800 */
[----:B0-----:R-:W-:-:S04]  /*1a10*/  FMUL R2, R2, R7 ;  /* 0x0000000702027220 */ /* 0x001fc80000400000 */
[----:B------:R-:W-:Y:S01]  /*1a20*/  FADD R3, R3, R2 ;  /* 0x0000000203037221 */ /* 0x000fe20000000000 */
[----:B------:R1:W-:Y:S06]  /*1a30*/  STS [R6], R2 ;  /* 0x0000000206007388 */ /* 0x0003ec0000000800 */
.L_x_18:
[C---:B------:R-:W-:Y:S02]  /*1a40*/  ISETP.GE.U32.AND P1, PT, R9.reuse, 0x8, PT ;  /* 0x000000080900780c */ /* 0x040fe40003f26070 */
[----:B0-----:R-:W-:Y:S02]  /*1a50*/  LOP3.LUT R14, R9, 0x7, RZ, 0xc0, !PT ;  /* 0x00000007090e7812 */ /* 0x001fe400078ec0ff */
[----:B------:R-:W-:-:S09]  /*1a60*/  MOV R7, RZ ;  /* 0x000000ff00077202 */ /* 0x000fd20000000f00 */
[----:B------:R-:W-:Y:S05]  /*1a70*/  @!P1 BRA `(.L_x_20) ;  /* 0x0000000800189947 */ /* 0x000fea0003800000 */
[----:B------:R-:W0:Y:S01]  /*1a80*/  S2R R11, SR_CgaCtaId ;  /* 0x00000000000b7919 */ /* 0x000e220000008800 */
[----:B------:R-:W-:Y:S02]  /*1a90*/  MOV R8, 0x400 ;  /* 0x0000040000087802 */ /* 0x000fe40000000f00 */
[----:B------:R-:W-:Y:S01]  /*1aa0*/  LOP3.LUT R7, R9, 0x7ffffff8, RZ, 0xc0, !PT ;  /* 0x7ffffff809077812 */ /* 0x000fe200078ec0ff */
[----:B------:R-:W-:Y:S01]  /*1ab0*/  HFMA2 R9, -RZ, RZ, 0, 0 ;  /* 0x00000000ff097431 */ /* 0x000fe200000001ff */
[----:B0-----:R-:W-:-:S07]  /*1ac0*/  LEA R8, R11, R8, 0x18 ;  /* 0x000000080b087211 */ /* 0x001fce00078ec0ff */
.L_x_37:
[----:B0-----:R-:W0:Y:S01]  /*1ad0*/  LDCU UR4, c[0x0][0x3a8] ;  /* 0x00007500ff0477ac */ /* 0x001e220008000800 */
[----:B------:R-:W2:Y:S01]  /*1ae0*/  MUFU.RCP R12, R3 ;  /* 0x00000003000c7308 */ /* 0x000ea20000001000 */
[----:B------:R-:W-:Y:S01]  /*1af0*/  BSSY.RECONVERGENT B3, `(.L_x_21) ;  /* 0x000000f000037945 */ /* 0x000fe20003800200 */
[----:B0-----:R-:W-:Y:S01]  /*1b00*/  IMAD R11, R0, UR4, R9 ;  /* 0x00000004000b7c24 */ /* 0x001fe2000f8e0209 */
[----:B------:R-:W-:-:S04]  /*1b10*/  IADD3 R9, PT, PT, R9, 0x8, RZ ;  /* 0x0000000809097810 */ /* 0x000fc80007ffe0ff */
[----:B-1----:R-:W-:Y:S01]  /*1b20*/  LEA R6, R11, R8, 0x2 ;  /* 0x000000080b067211 */ /* 0x002fe200078e10ff */
[----:B--2---:R-:W-:Y:S01]  /*1b30*/  FFMA R11, R12, -R3, 1 ;  /* 0x3f8000000c0b7423 */ /* 0x004fe20000000803 */
[----:B------:R-:W-:-:S03]  /*1b40*/  ISETP.NE.AND P3, PT, R9, R7, PT ;  /* 0x000000070900720c */ /* 0x000fc60003f65270 */
[----:B------:R-:W0:Y:S01]  /*1b50*/  LDS R2, [R6] ;  /* 0x0000000006027984 */ /* 0x000e220000000800 */
[----:B------:R-:W-:Y:S01]  /*1b60*/  FFMA R11, R12, R11, R12 ;  /* 0x0000000b0c0b7223 */ /* 0x000fe2000000000c */
[----:B0-----:R-:W0:Y:S03]  /*1b70*/  FCHK P1, R2, R3 ;  /* 0x0000000302007302 */ /* 0x001e260000020000 */
[----:B------:R-:W-:-:S04]  /*1b80*/  FFMA R12, R2, R11, RZ ;  /* 0x0000000b020c7223 */ /* 0x000fc800000000ff */
[----:B------:R-:W-:-:S04]  /*1b90*/  FFMA R13, R12, -R3, R2 ;  /* 0x800000030c0d7223 */ /* 0x000fc80000000002 */
[----:B------:R-:W-:Y:S01]  /*1ba0*/  FFMA R11, R11, R13, R12 ;  /* 0x0000000d0b0b7223 */ /* 0x000fe2000000000c */
[----:B0-----:R-:W-:Y:S06]  /*1bb0*/  @!P1 BRA `(.L_x_22) ;  /* 0x0000000000089947 */ /* 0x001fec0003800000 */
[----:B------:R-:W-:-:S07]  /*1bc0*/  MOV R12, 0x1be0 ;  /* 0x00001be0000c7802 */ /* 0x000fce0000000f00 */
[----:B------:R-:W-:Y:S05]  /*1bd0*/  CALL.REL.NOINC `($__internal_0_$__cuda_sm3x_div_rn_noftz_f32_slowpath) ;  /* 0x0000001c00387944 */ /* 0x000fea0003c00000 */
.L_x_22:
[----:B------:R-:W-:Y:S05]  /*1be0*/  BSYNC.RECONVERGENT B3 ;  /* 0x0000000000037941 */ /* 0x000fea0003800200 */
.L_x_21:
[----:B------:R-:W0:Y:S01]  /*1bf0*/  LDS R15, [R6+0x4] ;  /* 0x00000400060f7984 */ /* 0x000e220000000800 */
[----:B------:R-:W1:Y:S01]  /*1c00*/  MUFU.RCP R2, R3 ;  /* 0x0000000300027308 */ /* 0x000e620000001000 */
[----:B------:R-:W-:Y:S02]  /*1c10*/  BSSY.RECONVERGENT B3, `(.L_x_23) ;  /* 0x000000d000037945 */ /* 0x000fe40003800200 */
[----:B------:R2:W-:Y:S01]  /*1c20*/  STS [R6], R11 ;  /* 0x0000000b06007388 */ /* 0x0005e20000000800 */
[----:B-1----:R-:W-:-:S04]  /*1c30*/  FFMA R13, R2, -R3, 1 ;  /* 0x3f800000020d7423 */ /* 0x002fc80000000803 */
[----:B------:R-:W-:Y:S01]  /*1c40*/  FFMA R2, R2, R13, R2 ;  /* 0x0000000d02027223 */ /* 0x000fe20000000002 */
[----:B0-----:R-:W0:Y:S03]  /*1c50*/  FCHK P1, R15, R3 ;  /* 0x000000030f007302 */ /* 0x001e260000020000 */
[----:B------:R-:W-:-:S04]  /*1c60*/  FFMA R12, R2, R15, RZ ;  /* 0x0000000f020c7223 */ /* 0x000fc800000000ff */
[----:B------:R-:W-:-:S04]  /*1c70*/  FFMA R13, R12, -R3, R15 ;  /* 0x800000030c0d7223 */ /* 0x000fc8000000000f */
[----:B------:R-:W-:Y:S01]  /*1c80*/  FFMA R13, R2, R13, R12 ;  /* 0x0000000d020d7223 */ /* 0x000fe2000000000c */
[----:B0-2---:R-:W-:Y:S06]  /*1c90*/  @!P1 BRA `(.L_x_24) ;  /* 0x0000000000109947 */ /* 0x005fec0003800000 */
[----:B------:R-:W-:Y:S02]  /*1ca0*/  MOV R2, R15 ;  /* 0x0000000f00027202 */ /* 0x000fe40000000f00 */
[----:B------:R-:W-:-:S07]  /*1cb0*/  MOV R12, 0x1cd0 ;  /* 0x00001cd0000c7802 */ /* 0x000fce0000000f00 */
[----:B------:R-:W-:Y:S05]  /*1cc0*/  CALL.REL.NOINC `($__internal_0_$__cuda_sm3x_div_rn_noftz_f32_slowpath) ;  /* 0x0000001800fc7944 */ /* 0x000fea0003c00000 */
[----:B------:R-:W-:-:S07]  /*1cd0*/  MOV R13, R11 ;  /* 0x0000000b000d7202 */ /* 0x000fce0000000f00 */
.L_x_24:
[----:B------:R-:W-:Y:S05]  /*1ce0*/  BSYNC.RECONVERGENT B3 ;  /* 0x0000000000037941 */ /* 0x000fea0003800200 */
.L_x_23:
[----:B------:R-:W0:Y:S01]  /*1cf0*/  LDS R16, [R6+0x8] ;  /* 0x0000080006107984 */ /* 0x000e220000000800 */
[----:B------:R-:W1:Y:S01]  /*1d00*/  MUFU.RCP R2, R3 ;  /* 0x0000000300027308 */ /* 0x000e620000001000 */
[----:B------:R-:W-:Y:S02]  /*1d10*/  BSSY.RECONVERGENT B3, `(.L_x_25) ;  /* 0x000000c000037945 */ /* 0x000fe40003800200 */
[----:B------:R2:W-:Y:S01]  /*1d20*/  STS [R6+0x4], R13 ;  /* 0x0000040d06007388 */ /* 0x0005e20000000800 */
        /* <DEDUP_REMOVED lines=10> */
.L_x_26:
[----:B------:R-:W-:Y:S05]  /*1dd0*/  BSYNC.RECONVERGENT B3 ;  /* 0x0000000000037941 */ /* 0x000fea0003800200 */
.L_x_25:
        /* <DEDUP_REMOVED lines=15> */
.L_x_28:
[----:B------:R-:W-:Y:S05]  /*1ed0*/  BSYNC.RECONVERGENT B3 ;  /* 0x0000000000037941 */ /* 0x000fea0003800200 */
.L_x_27:
        /* <DEDUP_REMOVED lines=14> */
.L_x_30:
[----:B------:R-:W-:Y:S05]  /*1fc0*/  BSYNC.RECONVERGENT B3 ;  /* 0x0000000000037941 */ /* 0x000fea0003800200 */
.L_x_29:
        /* <DEDUP_REMOVED lines=15> */
.L_x_32:
[----:B------:R-:W-:Y:S05]  /*20c0*/  BSYNC.RECONVERGENT B3 ;  /* 0x0000000000037941 */ /* 0x000fea0003800200 */
.L_x_31:
        /* <DEDUP_REMOVED lines=14> */
.L_x_34:
[----:B------:R-:W-:Y:S05]  /*21b0*/  BSYNC.RECONVERGENT B3 ;  /* 0x0000000000037941 */ /* 0x000fea0003800200 */
.L_x_33:
        /* <DEDUP_REMOVED lines=15> */
.L_x_36:
[----:B------:R-:W-:Y:S05]  /*22b0*/  BSYNC.RECONVERGENT B3 ;  /* 0x0000000000037941 */ /* 0x000fea0003800200 */
.L_x_35:
[----:B------:R0:W-:Y:S01]  /*22c0*/  STS [R6+0x1c], R13 ;  /* 0x00001c0d06007388 */ /* 0x0001e20000000800 */
[----:B------:R-:W-:Y:S05]  /*22d0*/  @P3 BRA `(.L_x_37) ;  /* 0xfffffff400fc3947 */ /* 0x000fea000383ffff */
.L_x_20:
[----:B------:R-:W-:-:S13]  /*22e0*/  ISETP.NE.AND P1, PT, R14, RZ, PT ;  /* 0x000000ff0e00720c */ /* 0x000fda0003f25270 */
[----:B------:R-:W-:Y:S05]  /*22f0*/  @!P1 BRA `(.L_x_9) ;  /* 0x0000000800289947 */ /* 0x000fea0003800000 */
[----:B------:R-:W-:-:S13]  /*2300*/  ISETP.GE.U32.AND P1, PT, R14, 0x4, PT ;  /* 0x000000040e00780c */ /* 0x000fda0003f26070 */
[----:B------:R-:W-:Y:S05]  /*2310*/  @!P1 BRA `(.L_x_38) ;  /* 0x0000000400149947 */ /* 0x000fea0003800000 */
[----:B------:R-:W2:Y:S01]  /*2320*/  S2UR UR5, SR_CgaCtaId ;  /* 0x00000000000579c3 */ /* 0x000ea20000008800 */
[----:B------:R-:W0:Y:S01]  /*2330*/  LDCU UR6, c[0x0][0x3a8] ;  /* 0x00007500ff0677ac */ /* 0x000e220008000800 */
[----:B-1----:R-:W1:Y:S01]  /*2340*/  MUFU.RCP R2, R3 ;  /* 0x0000000300027308 */ /* 0x002e620000001000 */
[----:B------:R-:W-:Y:S01]  /*2350*/  BSSY.RECONVERGENT B3, `(.L_x_39) ;  /* 0x0000011000037945 */ /* 0x000fe20003800200 */
[----:B------:R-:W-:Y:S01]  /*2360*/  UMOV UR4, 0x400 ;  /* 0x0000040000047882 */ /* 0x000fe20000000000 */
[----:B0-----:R-:W-:Y:S02]  /*2370*/  IMAD R6, R0, UR6, R7 ;  /* 0x0000000600067c24 */ /* 0x001fe4000f8e0207 */
[----:B-1----:R-:W-:Y:S01]  /*2380*/  FFMA R9, R2, -R3, 1 ;  /* 0x3f80000002097423 */ /* 0x002fe20000000803 */
[----:B--2---:R-:W-:-:S03]  /*2390*/  ULEA UR4, UR5, UR4, 0x18 ;  /* 0x0000000405047291 */ /* 0x004fc6000f8ec0ff */
[----:B------:R-:W-:-:S03]  /*23a0*/  FFMA R2, R2, R9, R2 ;  /* 0x0000000902027223 */ /* 0x000fc60000000002 */
[----:B------:R-:W-:-:S05]  /*23b0*/  LEA R6, R6, UR4, 0x2 ;  /* 0x0000000406067c11 */ /* 0x000fca000f8e10ff */
[----:B------:R-:W0:Y:S02]  /*23c0*/  LDS R11, [R6] ;  /* 0x00000000060b7984 */ /* 0x000e240000000800 */
[----:B0-----:R-:W0:Y:S01]  /*23d0*/  FCHK P1, R11, R3 ;  /* 0x000000030b007302 */ /* 0x001e220000020000 */
[----:B------:R-:W-:-:S04]  /*23e0*/  FFMA R8, R2, R11, RZ ;  /* 0x0000000b02087223 */ /* 0x000fc800000000ff */
[----:B------:R-:W-:-:S04]  /*23f0*/  FFMA R9, R8, -R3, R11 ;  /* 0x8000000308097223 */ /* 0x000fc8000000000b */
[----:B------:R-:W-:Y:S01]  /*2400*/  FFMA R9, R2, R9, R8 ;  /* 0x0000000902097223 */ /* 0x000fe20000000008 */
[----:B0-----:R-:W-:Y:S06]  /*2410*/  @!P1 BRA `(.L_x_40) ;  /* 0x0000000000109947 */ /* 0x001fec0003800000 */
[----:B------:R-:W-:Y:S02]  /*2420*/  MOV R2, R11 ;  /* 0x0000000b00027202 */ /* 0x000fe40000000f00 */
[----:B------:R-:W-:-:S07]  /*2430*/  MOV R12, 0x2450 ;  /* 0x00002450000c7802 */ /* 0x000fce0000000f00 */
[----:B------:R-:W-:Y:S05]  /*2440*/  CALL.REL.NOINC `($__internal_0_$__cuda_sm3x_div_rn_noftz_f32_slowpath) ;  /* 0x00000014001c7944 */ /* 0x000fea0003c00000 */
[----:B------:R-:W-:-:S07]  /*2450*/  MOV R9, R11 ;  /* 0x0000000b00097202 */ /* 0x000fce0000000f00 */
.L_x_40:
[----:B------:R-:W-:Y:S05]  /*2460*/  BSYNC.RECONVERGENT B3 ;  /* 0x0000000000037941 */ /* 0x000fea0003800200 */
.L_x_39:
        /* <DEDUP_REMOVED lines=14> */
.L_x_42:
[----:B------:R-:W-:Y:S05]  /*2550*/  BSYNC.RECONVERGENT B3 ;  /* 0x0000000000037941 */ /* 0x000fea0003800200 */
.L_x_41:
        /* <DEDUP_REMOVED lines=15> */
.L_x_44:
[----:B------:R-:W-:Y:S05]  /*2650*/  BSYNC.RECONVERGENT B3 ;  /* 0x0000000000037941 */ /* 0x000fea0003800200 */
.L_x_43:
        /* <DEDUP_REMOVED lines=14> */
.L_x_46:
[----:B------:R-:W-:Y:S05]  /*2740*/  BSYNC.RECONVERGENT B3 ;  /* 0x0000000000037941 */ /* 0x000fea0003800200 */
.L_x_45:
[----:B------:R2:W-:Y:S01]  /*2750*/  STS [R6+0xc], R11 ;  /* 0x00000c0b06007388 */ /* 0x0005e20000000800 */
[----:B------:R-:W-:-:S07]  /*2760*/  IADD3 R7, PT, PT, R7, 0x4, RZ ;  /* 0x0000000407077810 */ /* 0x000fce0007ffe0ff */
.L_x_38:
[----:B------:R-:W-:-:S13]  /*2770*/  ISETP.NE.AND P1, PT, R10, RZ, PT ;  /* 0x000000ff0a00720c */ /* 0x000fda0003f25270 */
[----:B------:R-:W-:Y:S05]  /*2780*/  @!P1 BRA `(.L_x_9) ;  /* 0x0000000400049947 */ /* 0x000fea0003800000 */
[----:B------:R-:W-:-:S13]  /*2790*/  ISETP.NE.AND P1, PT, R10, 0x1, PT ;  /* 0x000000010a00780c */ /* 0x000fda0003f25270 */
[----:B------:R-:W-:Y:S05]  /*27a0*/  @!P1 BRA `(.L_x_47) ;  /* 0x0000000000989947 */ /* 0x000fea0003800000 */
[----:B------:R-:W3:Y:S01]  /*27b0*/  S2UR UR5, SR_CgaCtaId ;  /* 0x00000000000579c3 */ /* 0x000ee20000008800 */
[----:B------:R-:W0:Y:S01]  /*27c0*/  LDCU UR6, c[0x0][0x3a8] ;  /* 0x00007500ff0677ac */ /* 0x000e220008000800 */
[----:B-1----:R-:W1:Y:S01]  /*27d0*/  MUFU.RCP R2, R3 ;  /* 0x0000000300027308 */ /* 0x002e620000001000 */
[----:B------:R-:W-:Y:S01]  /*27e0*/  BSSY.RECONVERGENT B3, `(.L_x_48) ;  /* 0x0000011000037945 */ /* 0x000fe20003800200 */
[----:B------:R-:W-:Y:S01]  /*27f0*/  UMOV UR4, 0x400 ;  /* 0x0000040000047882 */ /* 0x000fe20000000000 */
[----:B0-2---:R-:W-:Y:S02]  /*2800*/  IMAD R6, R0, UR6, R7 ;  /* 0x0000000600067c24 */ /* 0x005fe4000f8e0207 */
[----:B-1----:R-:W-:Y:S01]  /*2810*/  FFMA R9, R2, -R3, 1 ;  /* 0x3f80000002097423 */ /* 0x002fe20000000803 */
[----:B---3--:R-:W-:-:S03]  /*2820*/  ULEA UR4, UR5, UR4, 0x18 ;  /* 0x0000000405047291 */ /* 0x008fc6000f8ec0ff */
        /* <DEDUP_REMOVED lines=12> */
.L_x_49:
[----:B------:R-:W-:Y:S05]  /*28f0*/  BSYNC.RECONVERGENT B3 ;  /* 0x0000000000037941 */ /* 0x000fea0003800200 */
.L_x_48:
        /* <DEDUP_REMOVED lines=14> */
.L_x_51:
[----:B------:R-:W-:Y:S05]  /*29e0*/  BSYNC.RECONVERGENT B3 ;  /* 0x0000000000037941 */ /* 0x000fea0003800200 */
.L_x_50:
[----:B------:R3:W-:Y:S01]  /*29f0*/  STS [R6+0x4], R11 ;  /* 0x0000040b06007388 */ /* 0x0007e20000000800 */
[----:B------:R-:W-:-:S07]  /*2a00*/  IADD3 R7, PT, PT, R7, 0x2, RZ ;  /* 0x0000000207077810 */ /* 0x000fce0007ffe0ff */
.L_x_47:
[----:B------:R-:W4:Y:S02]  /*2a10*/  LDCU UR6, c[0x0][0x3a8] ;  /* 0x00007500ff0677ac */ /* 0x000f240008000800 */
[----:B----4-:R-:W-:-:S04]  /*2a20*/  ULOP3.LUT UR4, UR6, 0x1, URZ, 0xc0, !UPT ;  /* 0x0000000106047892 */ /* 0x010fc8000f8ec0ff */
[----:B------:R-:W-:-:S09]  /*2a30*/  UISETP.NE.U32.AND UP0, UPT, UR4, 0x1, UPT ;  /* 0x000000010400788c */ /* 0x000fd2000bf05070 */
[----:B------:R-:W-:Y:S05]  /*2a40*/  BRA.U UP0, `(.L_x_9) ;  /* 0x0000000100547547 */ /* 0x000fea000b800000 */
[----:B------:R-:W4:Y:S01]  /*2a50*/  S2UR UR5, SR_CgaCtaId ;  /* 0x00000000000579c3 */ /* 0x000f220000008800 */
[----:B------:R-:W-:Y:S01]  /*2a60*/  UMOV UR4, 0x400 ;  /* 0x0000040000047882 */ /* 0x000fe20000000000 */
[----:B0123--:R-:W-:Y:S01]  /*2a70*/  IMAD R6, R0, UR6, R7 ;  /* 0x0000000600067c24 */ /* 0x00ffe2000f8e0207 */
[----:B------:R-:W0:Y:S01]  /*2a80*/  MUFU.RCP R2, R3 ;  /* 0x0000000300027308 */ /* 0x000e220000001000 */
[----:B------:R-:W-:Y:S01]  /*2a90*/  BSSY.RECONVERGENT B3, `(.L_x_52) ;  /* 0x000000f000037945 */ /* 0x000fe20003800200 */
[----:B0-----:R-:W-:Y:S01]  /*2aa0*/  FFMA R7, R2, -R3, 1 ;  /* 0x3f80000002077423 */ /* 0x001fe20000000803 */
[----:B----4-:R-:W-:-:S03]  /*2ab0*/  ULEA UR4, UR5, UR4, 0x18 ;  /* 0x0000000405047291 */ /* 0x010fc6000f8ec0ff */
        /* <DEDUP_REMOVED lines=12> */
.L_x_53:
[----:B------:R-:W-:Y:S05]  /*2b80*/  BSYNC.RECONVERGENT B3 ;  /* 0x0000000000037941 */ /* 0x000fea0003800200 */
.L_x_52:
[----:B------:R4:W-:Y:S02]  /*2b90*/  STS [R6], R7 ;  /* 0x0000000706007388 */ /* 0x0009e40000000800 */
.L_x_9:
[----:B------:R-:W-:Y:S05]  /*2ba0*/  BSYNC.RECONVERGENT B0 ;  /* 0x0000000000007941 */ /* 0x000fea0003800200 */
.L_x_8:
[----:B------:R-:W-:Y:S06]  /*2bb0*/  BAR.SYNC.DEFER_BLOCKING 0x0 ;  /* 0x0000000000007b1d */ /* 0x000fec0000010000 */
[----:B------:R-:W-:Y:S05]  /*2bc0*/  @!P0 EXIT ;  /* 0x000000000000894d */ /* 0x000fea0003800000 */
[----:B01234-:R-:W0:Y:S08]  /*2bd0*/  LDC R6, c[0x0][0x3ac] ;  /* 0x0000eb00ff067b82 */ /* 0x01fe300000000800 */
[----:B------:R-:W1:Y:S01]  /*2be0*/  LDC R2, c[0x0][0x3b4] ;  /* 0x0000ed00ff027b82 */ /* 0x000e620000000800 */
[----:B0-----:R-:W-:-:S13]  /*2bf0*/  ISETP.GE.AND P0, PT, R6, 0x1, PT ;  /* 0x000000010600780c */ /* 0x001fda0003f06270 */
[----:B-1----:R-:W-:Y:S05]  /*2c00*/  @!P0 EXIT ;  /* 0x000000000000894d */ /* 0x002fea0003800000 */
[----:B------:R-:W0:Y:S01]  /*2c10*/  LDC R7, c[0x0][0x3a8] ;  /* 0x0000ea00ff077b82 */ /* 0x000e220000000800 */
[----:B------:R-:W-:Y:S01]  /*2c20*/  IMAD R5, R4, R2, R5 ;  /* 0x0000000204057224 */ /* 0x000fe200078e0205 */
[----:B------:R-:W-:-:S06]  /*2c30*/  UMOV UR4, 0x400 ;  /* 0x0000040000047882 */ /* 0x000fcc0000000000 */
[----:B------:R-:W1:Y:S01]  /*2c40*/  S2UR UR5, SR_CgaCtaId ;  /* 0x00000000000579c3 */ /* 0x000e620000008800 */
[C---:B0-----:R-:W-:Y:S01]  /*2c50*/  LOP3.LUT R2, R7.reuse, 0xf, RZ, 0xc0, !PT ;  /* 0x0000000f07027812 */ /* 0x041fe200078ec0ff */
[C---:B------:R-:W-:Y:S01]  /*2c60*/  IMAD R6, R7.reuse, R6, RZ ;  /* 0x0000000607067224 */ /* 0x040fe200078e02ff */
[----:B------:R-:W-:Y:S01]  /*2c70*/  LOP3.LUT R3, R7, 0x7, RZ, 0xc0, !PT ;  /* 0x0000000707037812 */ /* 0x000fe200078ec0ff */
[----:B------:R-:W-:Y:S01]  /*2c80*/  IMAD R4, R0, R7, RZ ;  /* 0x0000000700047224 */ /* 0x000fe200078e02ff */
[----:B------:R-:W-:Y:S01]  /*2c90*/  IADD3 R8, PT, PT, R2, -0x1, RZ ;  /* 0xffffffff02087810 */ /* 0x000fe20007ffe0ff */
[----:B------:R-:W-:Y:S01]  /*2ca0*/  IMAD R5, R6, R5, RZ ;  /* 0x0000000506057224 */ /* 0x000fe200078e02ff */
[----:B------:R-:W-:Y:S01]  /*2cb0*/  IADD3 R9, PT, PT, R3, -0x1, RZ ;  /* 0xffffffff03097810 */ /* 0x000fe20007ffe0ff */
[----:B-1----:R-:W-:Y:S01]  /*2cc0*/  ULEA UR4, UR5, UR4, 0x18 ;  /* 0x0000000405047291 */ /* 0x002fe2000f8ec0ff */
[----:B------:R-:W-:Y:S02]  /*2cd0*/  LOP3.LUT R6, R7, 0x7ffffff0, RZ, 0xc0, !PT ;  /* 0x7ffffff007067812 */ /* 0x000fe400078ec0ff */
[----:B------:R-:W-:Y:S01]  /*2ce0*/  ISETP.GE.U32.AND P0, PT, R8, 0x7, PT ;  /* 0x000000070800780c */ /* 0x000fe20003f06070 */
[----:B------:R-:W-:Y:S01]  /*2cf0*/  HFMA2 R8, -RZ, RZ, 0, 0 ;  /* 0x00000000ff087431 */ /* 0x000fe200000001ff */
[----:B------:R-:W-:-:S02]  /*2d00*/  ISETP.GE.U32.AND P1, PT, R9, 0x3, PT ;  /* 0x000000030900780c */ /* 0x000fc40003f26070 */
[----:B------:R-:W-:Y:S02]  /*2d10*/  LEA R10, R4, UR4, 0x2 ;  /* 0x00000004040a7c11 */ /* 0x000fe4000f8e10ff */
[----:B------:R-:W-:Y:S02]  /*2d20*/  LOP3.LUT R7, R7, 0x3, RZ, 0xc0, !PT ;  /* 0x0000000307077812 */ /* 0x000fe400078ec0ff */
[----:B------:R-:W-:Y:S02]  /*2d30*/  IADD3 R9, PT, PT, -R6, RZ, RZ ;  /* 0x000000ff06097210 */ /* 0x000fe40007ffe1ff */
[----:B------:R-:W-:-:S07]  /*2d40*/  IADD3 R10, PT, PT, R10, 0x20, RZ ;  /* 0x000000200a0a7810 */ /* 0x000fce0007ffe0ff */
.L_x_59:
[----:B0-----:R-:W0:Y:S01]  /*2d50*/  LDC.64 R14, c[0x0][0x3a8] ;  /* 0x0000ea00ff0e7b82 */ /* 0x001e220000000a00 */
[----:B------:R-:W-:Y:S02]  /*2d60*/  IADD3 R12, PT, PT, R5, R8, RZ ;  /* 0x00000008050c7210 */ /* 0x000fe40007ffe0ff */
[----:B------:R-:W-:Y:S02]  /*2d70*/  IADD3 R8, PT, PT, R8, 0x1, RZ ;  /* 0x0000000108087810 */ /* 0x000fe40007ffe0ff */
[----:B------:R-:W-:Y:S02]  /*2d80*/  MOV R27, RZ ;  /* 0x000000ff001b7202 */ /* 0x000fe40000000f00 */
[----:B------:R-:W-:Y:S02]  /*2d90*/  MOV R11, RZ ;  /* 0x000000ff000b7202 */ /* 0x000fe40000000f00 */
[----:B0-----:R-:W-:Y:S02]  /*2da0*/  ISETP.GE.U32.AND P3, PT, R14, 0x10, PT ;  /* 0x000000100e00780c */ /* 0x001fe40003f66070 */
[----:B------:R-:W-:-:S11]  /*2db0*/  ISETP.NE.AND P2, PT, R8, R15, PT ;  /* 0x0000000f0800720c */ /* 0x000fd60003f45270 */
[----:B------:R-:W-:Y:S05]  /*2dc0*/  @!P3 BRA `(.L_x_54) ;  /* 0x00000004002cb947 */ /* 0x000fea0003800000 */
[----:B------:R-:W-:Y:S02]  /*2dd0*/  MOV R27, RZ ;  /* 0x000000ff001b7202 */ /* 0x000fe40000000f00 */
[----:B------:R-:W-:Y:S02]  /*2de0*/  MOV R11, R10 ;  /* 0x0000000a000b7202 */ /* 0x000fe40000000f00 */
[----:B------:R-:W-:Y:S02]  /*2df0*/  MOV R14, R12 ;  /* 0x0000000c000e7202 */ /* 0x000fe40000000f00 */
[----:B------:R-:W-:-:S07]  /*2e00*/  MOV R13, R9 ;  /* 0x00000009000d7202 */ /* 0x000fce0000000f00 */
.L_x_55:
[----:B------:R-:W0:Y:S01]  /*2e10*/  LDC.64 R18, c[0x0][0x390] ;  /* 0x0000e400ff127b82 */ /* 0x000e220000000a00 */
[----:B------:R-:W1:Y:S01]  /*2e20*/  LDS R28, [R11+-0x20] ;  /* 0xffffe0000b1c7984 */ /* 0x000e620000000800 */
[----:B0-----:R-:W-:-:S05]  /*2e30*/  IMAD.WIDE R18, R14, 0x4, R18 ;  /* 0x000000040e127825 */ /* 0x001fca00078e0212 */
[----:B------:R-:W1:Y:S01]  /*2e40*/  LDG.E R29, desc[UR8][R18.64] ;  /* 0x00000008121d7981 */ /* 0x000e62000c1e1900 */
[----:B------:R-:W-:-:S05]  /*2e50*/  IMAD.WIDE.U32 R16, R15, 0x4, R18 ;  /* 0x000000040f107825 */ /* 0x000fca00078e0012 */
[----:B------:R-:W2:Y:S01]  /*2e60*/  LDG.E R25, desc[UR8][R16.64] ;  /* 0x0000000810197981 */ /* 0x000ea2000c1e1900 */
[----:B------:R-:W-:-:S05]  /*2e70*/  IMAD.WIDE.U32 R20, R15, 0x4, R16 ;  /* 0x000000040f147825 */ /* 0x000fca00078e0010 */
[----:B------:R0:W3:Y:S02]  /*2e80*/  LDG.E R22, desc[UR8][R20.64] ;  /* 0x0000000814167981 */ /* 0x0000e4000c1e1900 */
[----:B0-----:R-:W-:-:S05]  /*2e90*/  IMAD.WIDE.U32 R20, R15, 0x4, R20 ;  /* 0x000000040f147825 */ /* 0x001fca00078e0014 */
[----:B------:R-:W4:Y:S01]  /*2ea0*/  LDG.E R23, desc[UR8][R20.64] ;  /* 0x0000000814177981 */ /* 0x000f22000c1e1900 */
[----:B------:R-:W-:-:S05]  /*2eb0*/  IMAD.WIDE.U32 R18, R15, 0x4, R20 ;  /* 0x000000040f127825 */ /* 0x000fca00078e0014 */
[----:B------:R0:W5:Y:S01]  /*2ec0*/  LDG.E R26, desc[UR8][R18.64] ;  /* 0x00000008121a7981 */ /* 0x000162000c1e1900 */
[----:B------:R-:W-:-:S05]  /*2ed0*/  IMAD.WIDE.U32 R16, R15, 0x4, R18 ;  /* 0x000000040f107825 */ /* 0x000fca00078e0012 */
[----:B------:R-:W5:Y:S01]  /*2ee0*/  LDG.E R24, desc[UR8][R16.64] ;  /* 0x0000000810187981 */ /* 0x000f62000c1e1900 */
[----:B0-----:R-:W-:-:S04]  /*2ef0*/  IMAD.WIDE.U32 R18, R15, 0x4, R16 ;  /* 0x000000040f127825 */ /* 0x001fc800078e0010 */
[----:B------:R-:W-:Y:S01]  /*2f00*/  IMAD.WIDE.U32 R20, R15, 0x4, R18 ;  /* 0x000000040f147825 */ /* 0x000fe200078e0012 */
[----:B------:R-:W5:Y:S03]  /*2f10*/  LDG.E R16, desc[UR8][R18.64] ;  /* 0x0000000812107981 */ /* 0x000f66000c1e1900 */
[----:B-1----:R-:W-:Y:S02]  /*2f20*/  FFMA R28, R28, R29, R27 ;  /* 0x0000001d1c1c7223 */ /* 0x002fe4000000001b */
[----:B------:R0:W5:Y:S04]  /*2f30*/  LDG.E R27, desc[UR8][R20.64] ;  /* 0x00000008141b7981 */ /* 0x000168000c1e1900 */
[----:B------:R-:W2:Y:S02]  /*2f40*/  LDS R29, [R11+-0x1c] ;  /* 0xffffe4000b1d7984 */ /* 0x000ea40000000800 */
[----:B--2---:R-:W-:-:S02]  /*2f50*/  FFMA R25, R29, R25, R28 ;  /* 0x000000191d197223 */ /* 0x004fc4000000001c */
[----:B------:R-:W3:Y:S04]  /*2f60*/  LDS R29, [R11+-0x18] ;  /* 0xffffe8000b1d7984 */ /* 0x000ee80000000800 */
[----:B------:R-:W4:Y:S01]  /*2f70*/  LDS R28, [R11+-0x14] ;  /* 0xffffec000b1c7984 */ /* 0x000f220000000800 */
[----:B0-----:R-:W-:-:S05]  /*2f80*/  IMAD.WIDE.U32 R20, R15, 0x4, R20 ;  /* 0x000000040f147825 */ /* 0x001fca00078e0014 */
[----:B------:R-:W2:Y:S01]  /*2f90*/  LDG.E R17, desc[UR8][R20.64] ;  /* 0x0000000814117981 */ /* 0x000ea2000c1e1900 */
[----:B---3--:R-:W-:-:S03]  /*2fa0*/  FFMA R25, R29, R22, R25 ;  /* 0x000000161d197223 */ /* 0x008fc60000000019 */
[----:B------:R-:W5:Y:S01]  /*2fb0*/  LDS R22, [R11+-0x10] ;  /* 0xfffff0000b167984 */ /* 0x000f620000000800 */
[----:B----4-:R-:W-:-:S03]  /*2fc0*/  FFMA R25, R28, R23, R25 ;  /* 0x000000171c197223 */ /* 0x010fc60000000019 */
[----:B------:R-:W0:Y:S01]  /*2fd0*/  LDS R23, [R11+-0xc] ;  /* 0xfffff4000b177984 */ /* 0x000e220000000800 */
[----:B------:R-:W-:-:S03]  /*2fe0*/  IMAD.WIDE.U32 R18, R15, 0x4, R20 ;  /* 0x000000040f127825 */ /* 0x000fc600078e0014 */
[----:B------:R-:W1:Y:S04]  /*2ff0*/  LDS R29, [R11+-0x8] ;  /* 0xfffff8000b1d7984 */ /* 0x000e680000000800 */
[----:B------:R3:W4:Y:S01]  /*3000*/  LDG.E R28, desc[UR8][R18.64] ;  /* 0x00000008121c7981 */ /* 0x000722000c1e1900 */
[----:B-----5:R-:W-:-:S04]  /*3010*/  FFMA R26, R22, R26, R25 ;  /* 0x0000001a161a7223 */ /* 0x020fc80000000019 */
[----:B0-----:R-:W-:Y:S01]  /*3020*/  FFMA R26, R23, R24, R26 ;  /* 0x00000018171a7223 */ /* 0x001fe2000000001a */
[C---:B------:R-:W-:Y:S02]  /*3030*/  IMAD.WIDE.U32 R24, R15.reuse, 0x4, R18 ;  /* 0x000000040f187825 */ /* 0x040fe400078e0012 */
[----:B---3--:R-:W0:Y:S04]  /*3040*/  LDS R19, [R11+-0x4] ;  /* 0xfffffc000b137984 */ /* 0x008e280000000800 */
[----:B------:R-:W3:Y:S01]  /*3050*/  LDG.E R18, desc[UR8][R24.64] ;  /* 0x0000000818127981 */ /* 0x000ee2000c1e1900 */
[----:B------:R-:W-:-:S04]  /*3060*/  IMAD.WIDE.U32 R22, R15, 0x4, R24 ;  /* 0x000000040f167825 */ /* 0x000fc800078e0018 */
[----:B------:R-:W-:-:S04]  /*3070*/  IMAD.WIDE.U32 R20, R15, 0x4, R22 ;  /* 0x000000040f147825 */ /* 0x000fc800078e0016 */
[----:B-1----:R-:W-:Y:S01]  /*3080*/  FFMA R16, R29, R16, R26 ;  /* 0x000000101d107223 */ /* 0x002fe2000000001a */
[----:B------:R1:W5:Y:S02]  /*3090*/  LDG.E R24, desc[UR8][R22.64] ;  /* 0x0000000816187981 */ /* 0x000364000c1e1900 */
[----:B-1----:R-:W-:Y:S02]  /*30a0*/  IMAD.WIDE.U32 R22, R15, 0x4, R20 ;  /* 0x000000040f167825 */ /* 0x002fe400078e0014 */
[----:B------:R1:W5:Y:S04]  /*30b0*/  LDG.E R20, desc[UR8][R20.64] ;  /* 0x0000000814147981 */ /* 0x000368000c1e1900 */
[----:B------:R0:W5:Y:S04]  /*30c0*/  LDG.E R29, desc[UR8][R22.64] ;  /* 0x00000008161d7981 */ /* 0x000168000c1e1900 */
[----:B-1----:R-:W2:Y:S01]  /*30d0*/  LDS R21, [R11] ;  /* 0x000000000b157984 */ /* 0x002ea20000000800 */
[----:B0-----:R-:W-:Y:S01]  /*30e0*/  FFMA R16, R19, R27, R16 ;  /* 0x0000001b13107223 */ /* 0x001fe20000000010 */
[----:B------:R-:W-:-:S02]  /*30f0*/  IMAD.WIDE.U32 R26, R15, 0x4, R22 ;  /* 0x000000040f1a7825 */ /* 0x000fc400078e0016 */
[----:B------:R-:W-:Y:S04]  /*3100*/  LDS R23, [R11+0x14] ;  /* 0x000014000b177984 */ /* 0x000fe80000000800 */
[----:B------:R0:W5:Y:S02]  /*3110*/  LDG.E R19, desc[UR8][R26.64] ;  /* 0x000000081a137981 */ /* 0x000164000c1e1900 */
[----:B0-----:R-:W-:-:S05]  /*3120*/  IMAD.WIDE.U32 R26, R15, 0x4, R26 ;  /* 0x000000040f1a7825 */ /* 0x001fca00078e001a */
[----:B------:R0:W5:Y:S04]  /*3130*/  LDG.E R25, desc[UR8][R26.64] ;  /* 0x000000081a197981 */ /* 0x000168000c1e1900 */
[----:B0-----:R-:W-:Y:S01]  /*3140*/  LDS R27, [R11+0x1c] ;  /* 0x00001c000b1b7984 */ /* 0x001fe20000000800 */
[----:B--2---:R-:W-:-:S03]  /*3150*/  FFMA R17, R21, R17, R16 ;  /* 0x0000001115117223 */ /* 0x004fc60000000010 */
[----:B------:R-:W4:Y:S04]  /*3160*/  LDS R16, [R11+0x4] ;  /* 0x000004000b107984 */ /* 0x000f280000000800 */
[----:B------:R-:W3:Y:S01]  /*3170*/  LDS R21, [R11+0x8] ;  /* 0x000008000b157984 */ /* 0x000ee20000000800 */
[----:B----4-:R-:W-:-:S03]  /*3180*/  FFMA R16, R16, R28, R17 ;  /* 0x0000001c10107223 */ /* 0x010fc60000000011 */
[----:B------:R-:W5:Y:S04]  /*3190*/  LDS R28, [R11+0xc] ;  /* 0x00000c000b1c7984 */ /* 0x000f680000000800 */
[----:B------:R-:W0:Y:S01]  /*31a0*/  LDS R17, [R11+0x10] ;  /* 0x000010000b117984 */ /* 0x000e220000000800 */
[----:B------:R-:W-:Y:S01]  /*31b0*/  IADD3 R13, PT, PT, R13, 0x10, RZ ;  /* 0x000000100d0d7810 */ /* 0x000fe20007ffe0ff */
[----:B---3--:R-:W-:Y:S02]  /*31c0*/  FFMA R21, R21, R18, R16 ;  /* 0x0000001215157223 */ /* 0x008fe40000000010 */
[----:B------:R1:W2:Y:S01]  /*31d0*/  LDS R16, [R11+0x18] ;  /* 0x000018000b107984 */ /* 0x0002a20000000800 */
[----:B------:R-:W-:Y:S01]  /*31e0*/  ISETP.NE.AND P3, PT, R13, RZ, PT ;  /* 0x000000ff0d00720c */ /* 0x000fe20003f65270 */
[----:B-----5:R-:W-:-:S04]  /*31f0*/  FFMA R24, R28, R24, R21 ;  /* 0x000000181c187223 */ /* 0x020fc80000000015 */
[----:B0-----:R-:W-:-:S04]  /*3200*/  FFMA R20, R17, R20, R24 ;  /* 0x0000001411147223 */ /* 0x001fc80000000018 */
[----:B------:R-:W-:Y:S01]  /*3210*/  FFMA R20, R23, R29, R20 ;  /* 0x0000001d17147223 */ /* 0x000fe20000000014 */
[----:B-1----:R-:W-:Y:S02]  /*3220*/  IADD3 R11, PT, PT, R11, 0x40, RZ ;  /* 0x000000400b0b7810 */ /* 0x002fe40007ffe0ff */
[----:B------:R-:W-:Y:S01]  /*3230*/  LEA R14, R15, R14, 0x4 ;  /* 0x0000000e0f0e7211 */ /* 0x000fe200078e20ff */
[----:B--2---:R-:W-:-:S04]  /*3240*/  FFMA R16, R16, R19, R20 ;  /* 0x0000001310107223 */ /* 0x004fc80000000014 */
[----:B------:R-:W-:Y:S01]  /*3250*/  FFMA R27, R27, R25, R16 ;  /* 0x000000191b1b7223 */ /* 0x000fe20000000010 */
[----:B------:R-:W-:Y:S06]  /*3260*/  @P3 BRA `(.L_x_55) ;  /* 0xfffffff800e83947 */ /* 0x000fec000383ffff */
[----:B------:R-:W-:-:S07]  /*3270*/  MOV R11, R6 ;  /* 0x00000006000b7202 */ /* 0x000fce0000000f00 */
.L_x_54:
[----:B------:R-:W-:-:S13]  /*3280*/  ISETP.NE.AND P3, PT, R2, RZ, PT ;  /* 0x000000ff0200720c */ /* 0x000fda0003f65270 */
[----:B------:R-:W-:Y:S05]  /*3290*/  @!P3 BRA `(.L_x_56) ;  /* 0x000000040070b947 */ /* 0x000fea0003800000 */
[----:B------:R-:W-:Y:S01]  /*32a0*/  ISETP.NE.AND P3, PT, R3, RZ, PT ;  /* 0x000000ff0300720c */ /* 0x000fe20003f65270 */
[----:B------:R-:W-:-:S12]  /*32b0*/  @!P0 BRA `(.L_x_57) ;  /* 0x0000000000a08947 */ /* 0x000fd80003800000 */
[----:B------:R-:W0:Y:S01]  /*32c0*/  LDC.64 R24, c[0x0][0x390] ;  /* 0x0000e400ff187b82 */ /* 0x000e220000000a00 */
[----:B------:R-:W-:-:S04]  /*32d0*/  IMAD R13, R11, R15, R12 ;  /* 0x0000000f0b0d7224 */ /* 0x000fc800078e020c */
[----:B0-----:R-:W-:-:S05]  /*32e0*/  IMAD.WIDE R24, R13, 0x4, R24 ;  /* 0x000000040d187825 */ /* 0x001fca00078e0218 */
[----:B------:R-:W2:Y:S01]  /*32f0*/  LDG.E R14, desc[UR8][R24.64] ;  /* 0x00000008180e7981 */ /* 0x000ea2000c1e1900 */
[----:B------:R-:W-:-:S05]  /*3300*/  IMAD.WIDE.U32 R28, R15, 0x4, R24 ;  /* 0x000000040f1c7825 */ /* 0x000fca00078e0018 */
[----:B------:R0:W3:Y:S02]  /*3310*/  LDG.E R13, desc[UR8][R28.64] ;  /* 0x000000081c0d7981 */ /* 0x0000e4000c1e1900 */
[----:B0-----:R-:W-:-:S05]  /*3320*/  IMAD.WIDE.U32 R28, R15, 0x4, R28 ;  /* 0x000000040f1c7825 */ /* 0x001fca00078e001c */
[----:B------:R0:W4:Y:S01]  /*3330*/  LDG.E R26, desc[UR8][R28.64] ;  /* 0x000000081c1a7981 */ /* 0x000122000c1e1900 */
[----:B------:R-:W-:-:S04]  /*3340*/  IMAD.WIDE.U32 R20, R15, 0x4, R28 ;  /* 0x000000040f147825 */ /* 0x000fc800078e001c */
[C---:B------:R-:W-:Y:S02]  /*3350*/  IMAD.WIDE.U32 R18, R15.reuse, 0x4, R20 ;  /* 0x000000040f127825 */ /* 0x040fe400078e0014 */
[----:B------:R1:W5:Y:S02]  /*3360*/  LDG.E R20, desc[UR8][R20.64] ;  /* 0x0000000814147981 */ /* 0x000364000c1e1900 */
[C---:B------:R-:W-:Y:S02]  /*3370*/  IMAD.WIDE.U32 R16, R15.reuse, 0x4, R18 ;  /* 0x000000040f107825 */ /* 0x040fe400078e0012 */
[----:B------:R1:W5:Y:S02]  /*3380*/  LDG.E R18, desc[UR8][R18.64] ;  /* 0x0000000812127981 */ /* 0x000364000c1e1900 */
[C---:B------:R-:W-:Y:S02]  /*3390*/  IMAD.WIDE.U32 R22, R15.reuse, 0x4, R16 ;  /* 0x000000040f167825 */ /* 0x040fe400078e0010 */
[----:B------:R1:W5:Y:S02]  /*33a0*/  LDG.E R16, desc[UR8][R16.64] ;  /* 0x0000000810107981 */ /* 0x000364000c1e1900 */
[----:B------:R-:W-:-:S02]  /*33b0*/  IMAD.WIDE.U32 R24, R15, 0x4, R22 ;  /* 0x000000040f187825 */ /* 0x000fc400078e0016 */
[----:B------:R-:W5:Y:S04]  /*33c0*/  LDG.E R22, desc[UR8][R22.64] ;  /* 0x0000000816167981 */ /* 0x000f68000c1e1900 */
[----:B------:R-:W5:Y:S01]  /*33d0*/  LDG.E R24, desc[UR8][R24.64] ;  /* 0x0000000818187981 */ /* 0x000f62000c1e1900 */
[----:B------:R-:W1:Y:S01]  /*33e0*/  S2UR UR5, SR_CgaCtaId ;  /* 0x00000000000579c3 */ /* 0x000e620000008800 */
[----:B------:R-:W-:Y:S01]  /*33f0*/  UMOV UR4, 0x400 ;  /* 0x0000040000047882 */ /* 0x000fe20000000000 */
[----:B0-----:R-:W-:Y:S01]  /*3400*/  IADD3 R28, PT, PT, R4, R11, RZ ;  /* 0x0000000b041c7210 */ /* 0x001fe20007ffe0ff */
[----:B-1----:R-:W-:-:S06]  /*3410*/  ULEA UR4, UR5, UR4, 0x18 ;  /* 0x0000000405047291 */ /* 0x002fcc000f8ec0ff */
[----:B------:R-:W-:-:S05]  /*3420*/  LEA R21, R28, UR4, 0x2 ;  /* 0x000000041c157c11 */ /* 0x000fca000f8e10ff */
[----:B------:R-:W2:Y:S04]  /*3430*/  LDS R28, [R21] ;  /* 0x00000000151c7984 */ /* 0x000ea80000000800 */
[----:B------:R-:W3:Y:S04]  /*3440*/  LDS R19, [R21+0x4] ;  /* 0x0000040015137984 */ /* 0x000ee80000000800 */
[----:B------:R-:W-:Y:S01]  /*3450*/  LDS R17, [R21+0xc] ;  /* 0x00000c0015117984 */ /* 0x000fe20000000800 */
[----:B------:R-:W-:Y:S01]  /*3460*/  IADD3 R11, PT, PT, R11, 0x8, RZ ;  /* 0x000000080b0b7810 */ /* 0x000fe20007ffe0ff */
[----:B--2---:R-:W-:-:S02]  /*3470*/  FFMA R14, R28, R14, R27 ;  /* 0x0000000e1c0e7223 */ /* 0x004fc4000000001b */
[----:B------:R-:W4:Y:S02]  /*3480*/  LDS R28, [R21+0x8] ;  /* 0x00000800151c7984 */ /* 0x000f240000000800 */
[----:B---3--:R-:W-:Y:S02]  /*3490*/  FFMA R19, R19, R13, R14 ;  /* 0x0000000d13137223 */ /* 0x008fe4000000000e */
[----:B------:R-:W-:Y:S04]  /*34a0*/  LDS R27, [R21+0x1c] ;  /* 0x00001c00151b7984 */ /* 0x000fe80000000800 */
[----:B------:R-:W0:Y:S04]  /*34b0*/  LDS R14, [R21+0x10] ;  /* 0x00001000150e7984 */ /* 0x000e280000000800 */
[----:B------:R-:W1:Y:S01]  /*34c0*/  LDS R13, [R21+0x14] ;  /* 0x00001400150d7984 */ /* 0x000e620000000800 */
[----:B----4-:R-:W-:-:S03]  /*34d0*/  FFMA R26, R28, R26, R19 ;  /* 0x0000001a1c1a7223 */ /* 0x010fc60000000013 */
[----:B------:R-:W2:Y:S01]  /*34e0*/  LDS R28, [R21+0x18] ;  /* 0x00001800151c7984 */ /* 0x000ea20000000800 */
[----:B-----5:R-:W-:-:S04]  /*34f0*/  FFMA R17, R17, R20, R26 ;  /* 0x0000001411117223 */ /* 0x020fc8000000001a */
[----:B0-----:R-:W-:-:S04]  /*3500*/  FFMA R14, R14, R18, R17 ;  /* 0x000000120e0e7223 */ /* 0x001fc80000000011 */
[----:B-1----:R-:W-:-:S04]  /*3510*/  FFMA R13, R13, R16, R14 ;  /* 0x000000100d0d7223 */ /* 0x002fc8000000000e */
[----:B--2---:R-:W-:-:S04]  /*3520*/  FFMA R13, R28, R22, R13 ;  /* 0x000000161c0d7223 */ /* 0x004fc8000000000d */
[----:B------:R-:W-:-:S07]  /*3530*/  FFMA R27, R27, R24, R13 ;  /* 0x000000181b1b7223 */ /* 0x000fce000000000d */
.L_x_57:
[----:B------:R-:W-:Y:S05]  /*3540*/  @!P3 BRA `(.L_x_56) ;  /* 0x0000000000c4b947 */ /* 0x000fea0003800000 */
[----:B------:R-:W-:Y:S01]  /*3550*/  ISETP.NE.AND P3, PT, R7, RZ, PT ;  /* 0x000000ff0700720c */ /* 0x000fe20003f65270 */
[----:B------:R-:W-:-:S12]  /*3560*/  @!P1 BRA `(.L_x_58) ;  /* 0x0000000000609947 */ /* 0x000fd80003800000 */
[----:B------:R-:W0:Y:S01]  /*3570*/  LDC.64 R22, c[0x0][0x390] ;  /* 0x0000e400ff167b82 */ /* 0x000e220000000a00 */
[----:B------:R-:W-:-:S04]  /*3580*/  IMAD R13, R11, R15, R12 ;  /* 0x0000000f0b0d7224 */ /* 0x000fc800078e020c */
[----:B0-----:R-:W-:-:S04]  /*3590*/  IMAD.WIDE R22, R13, 0x4, R22 ;  /* 0x000000040d167825 */ /* 0x001fc800078e0216 */
[C---:B------:R-:W-:Y:S02]  /*35a0*/  IMAD.WIDE.U32 R20, R15.reuse, 0x4, R22 ;  /* 0x000000040f147825 */ /* 0x040fe400078e0016 */
[----:B------:R0:W2:Y:S02]  /*35b0*/  LDG.E R22, desc[UR8][R22.64] ;  /* 0x0000000816167981 */ /* 0x0000a4000c1e1900 */
[C---:B------:R-:W-:Y:S02]  /*35c0*/  IMAD.WIDE.U32 R18, R15.reuse, 0x4, R20 ;  /* 0x000000040f127825 */ /* 0x040fe400078e0014 */
[----:B------:R1:W3:Y:S02]  /*35d0*/  LDG.E R20, desc[UR8][R20.64] ;  /* 0x0000000814147981 */ /* 0x0002e4000c1e1900 */
[----:B------:R-:W-:Y:S02]  /*35e0*/  IMAD.WIDE.U32 R16, R15, 0x4, R18 ;  /* 0x000000040f107825 */ /* 0x000fe400078e0012 */
[----:B------:R-:W4:Y:S04]  /*35f0*/  LDG.E R18, desc[UR8][R18.64] ;  /* 0x0000000812127981 */ /* 0x000f28000c1e1900 */
[----:B------:R-:W5:Y:S01]  /*3600*/  LDG.E R16, desc[UR8][R16.64] ;  /* 0x0000000810107981 */ /* 0x000f62000c1e1900 */
[----:B------:R-:W0:Y:S01]  /*3610*/  S2UR UR5, SR_CgaCtaId ;  /* 0x00000000000579c3 */ /* 0x000e220000008800 */
[----:B------:R-:W-:Y:S01]  /*3620*/  UMOV UR4, 0x400 ;  /* 0x0000040000047882 */ /* 0x000fe20000000000 */
[----:B------:R-:W-:-:S02]  /*3630*/  IADD3 R13, PT, PT, R4, R11, RZ ;  /* 0x0000000b040d7210 */ /* 0x000fc40007ffe0ff */
[----:B------:R-:W-:Y:S01]  /*3640*/  IADD3 R11, PT, PT, R11, 0x4, RZ ;  /* 0x000000040b0b7810 */ /* 0x000fe20007ffe0ff */
[----:B0-----:R-:W-:-:S06]  /*3650*/  ULEA UR4, UR5, UR4, 0x18 ;  /* 0x0000000405047291 */ /* 0x001fcc000f8ec0ff */
[----:B------:R-:W-:-:S05]  /*3660*/  LEA R13, R13, UR4, 0x2 ;  /* 0x000000040d0d7c11 */ /* 0x000fca000f8e10ff */
[----:B------:R-:W2:Y:S04]  /*3670*/  LDS R14, [R13] ;  /* 0x000000000d0e7984 */ /* 0x000ea80000000800 */
[----:B------:R-:W3:Y:S04]  /*3680*/  LDS R23, [R13+0x4] ;  /* 0x000004000d177984 */ /* 0x000ee80000000800 */
[----:B-1----:R-:W4:Y:S04]  /*3690*/  LDS R21, [R13+0x8] ;  /* 0x000008000d157984 */ /* 0x002f280000000800 */
[----:B------:R-:W5:Y:S01]  /*36a0*/  LDS R25, [R13+0xc] ;  /* 0x00000c000d197984 */ /* 0x000f620000000800 */
[----:B--2---:R-:W-:-:S04]  /*36b0*/  FFMA R14, R14, R22, R27 ;  /* 0x000000160e0e7223 */ /* 0x004fc8000000001b */
[----:B---3--:R-:W-:-:S04]  /*36c0*/  FFMA R14, R23, R20, R14 ;  /* 0x00000014170e7223 */ /* 0x008fc8000000000e */
[----:B----4-:R-:W-:-:S04]  /*36d0*/  FFMA R14, R21, R18, R14 ;  /* 0x00000012150e7223 */ /* 0x010fc8000000000e */
[----:B-----5:R-:W-:-:S07]  /*36e0*/  FFMA R27, R25, R16, R14 ;  /* 0x00000010191b7223 */ /* 0x020fce000000000e */
.L_x_58:
[----:B------:R-:W-:Y:S05]  /*36f0*/  @!P3 BRA `(.L_x_56) ;  /* 0x000000000058b947 */ /* 0x000fea0003800000 */
[----:B------:R-:W0:Y:S01]  /*3700*/  LDC.64 R16, c[0x0][0x390] ;  /* 0x0000e400ff107b82 */ /* 0x000e220000000a00 */
[----:B------:R-:W-:-:S04]  /*3710*/  IMAD R13, R11, R15, R12 ;  /* 0x0000000f0b0d7224 */ /* 0x000fc800078e020c */
[----:B0-----:R-:W-:-:S05]  /*3720*/  IMAD.WIDE R16, R13, 0x4, R16 ;  /* 0x000000040d107825 */ /* 0x001fca00078e0210 */
[----:B------:R-:W2:Y:S01]  /*3730*/  LDG.E R13, desc[UR8][R16.64] ;  /* 0x00000008100d7981 */ /* 0x000ea2000c1e1900 */
[----:B------:R-:W0:Y:S01]  /*3740*/  S2UR UR5, SR_CgaCtaId ;  /* 0x00000000000579c3 */ /* 0x000e220000008800 */
[----:B------:R-:W-:Y:S01]  /*3750*/  UMOV UR4, 0x400 ;  /* 0x0000040000047882 */ /* 0x000fe20000000000 */
[----:B------:R-:W-:Y:S02]  /*3760*/  IADD3 R11, PT, PT, R4, R11, RZ ;  /* 0x0000000b040b7210 */ /* 0x000fe40007ffe0ff */
[----:B------:R-:W-:Y:S01]  /*3770*/  ISETP.NE.AND P3, PT, R7, 0x1, PT ;  /* 0x000000010700780c */ /* 0x000fe20003f65270 */
[----:B0-----:R-:W-:-:S06]  /*3780*/  ULEA UR4, UR5, UR4, 0x18 ;  /* 0x0000000405047291 */ /* 0x001fcc000f8ec0ff */
[----:B------:R-:W-:-:S05]  /*3790*/  LEA R11, R11, UR4, 0x2 ;  /* 0x000000040b0b7c11 */ /* 0x000fca000f8e10ff */
[----:B------:R-:W2:Y:S02]  /*37a0*/  LDS R14, [R11] ;  /* 0x000000000b0e7984 */ /* 0x000ea40000000800 */
[----:B--2---:R-:W-:Y:S01]  /*37b0*/  FFMA R27, R14, R13, R27 ;  /* 0x0000000d0e1b7223 */ /* 0x004fe2000000001b */
[----:B------:R-:W-:Y:S06]  /*37c0*/  @!P3 BRA `(.L_x_56) ;  /* 0x000000000024b947 */ /* 0x000fec0003800000 */
[----:B------:R-:W-:Y:S01]  /*37d0*/  ISETP.NE.AND P3, PT, R7, 0x2, PT ;  /* 0x000000020700780c */ /* 0x000fe20003f65270 */
[C---:B------:R-:W-:Y:S01]  /*37e0*/  IMAD.WIDE.U32 R16, R15.reuse, 0x4, R16 ;  /* 0x000000040f107825 */ /* 0x040fe200078e0010 */
[----:B------:R-:W0:Y:S11]  /*37f0*/  LDS R14, [R11+0x4] ;  /* 0x000004000b0e7984 */ /* 0x000e360000000800 */
[----:B------:R-:W-:Y:S01]  /*3800*/  @P3 IMAD.WIDE.U32 R18, R15, 0x4, R16 ;  /* 0x000000040f123825 */ /* 0x000fe200078e0010 */
[----:B------:R-:W1:Y:S04]  /*3810*/  @P3 LDS R20, [R11+0x8] ;  /* 0x000008000b143984 */ /* 0x000e680000000800 */
[----:B------:R-:W0:Y:S04]  /*3820*/  LDG.E R16, desc[UR8][R16.64] ;  /* 0x0000000810107981 */ /* 0x000e28000c1e1900 */
[----:B------:R-:W1:Y:S01]  /*3830*/  @P3 LDG.E R18, desc[UR8][R18.64] ;  /* 0x0000000812123981 */ /* 0x000e62000c1e1900 */
[----:B0-----:R-:W-:-:S04]  /*3840*/  FFMA R27, R14, R16, R27 ;  /* 0x000000100e1b7223 */ /* 0x001fc8000000001b */
[----:B-1----:R-:W-:-:S07]  /*3850*/  @P3 FFMA R27, R20, R18, R27 ;  /* 0x00000012141b3223 */ /* 0x002fce000000001b */
.L_x_56:
[----:B------:R-:W0:Y:S01]  /*3860*/  LDC.64 R16, c[0x0][0x398] ;  /* 0x0000e600ff107b82 */ /* 0x000e220000000a00 */
[----:B------:R-:W-:-:S04]  /*3870*/  IMAD R15, R0, R15, R12 ;  /* 0x0000000f000f7224 */ /* 0x000fc800078e020c */
[----:B0-----:R-:W-:-:S05]  /*3880*/  IMAD.WIDE R16, R15, 0x4, R16 ;  /* 0x000000040f107825 */ /* 0x001fca00078e0210 */
[----:B------:R0:W-:Y:S01]  /*3890*/  STG.E desc[UR8][R16.64], R27 ;  /* 0x0000001b10007986 */ /* 0x0001e2000c101908 */
[----:B------:R-:W-:Y:S05]  /*38a0*/  @P2 BRA `(.L_x_59) ;  /* 0xfffffff400282947 */ /* 0x000fea000383ffff */
[----:B------:R-:W-:Y:S05]  /*38b0*/  EXIT ;  /* 0x000000000000794d */ /* 0x000fea0003800000 */
        .weak           $__internal_0_$__cuda_sm3x_div_rn_noftz_f32_slowpath
        .type           $__internal_0_$__cuda_sm3x_div_rn_noftz_f32_slowpath,@function
        .size           $__internal_0_$__cuda_sm3x_div_rn_noftz_f32_slowpath,(.L_x_165 - $__internal_0_$__cuda_sm3x_div_rn_noftz_f32_slowpath)
$__internal_0_$__cuda_sm3x_div_rn_noftz_f32_slowpath:
[----:B------:R-:W-:Y:S01]  /*38c0*/  SHF.R.U32.HI R11, RZ, 0x17, R3 ;  /* 0x00000017ff0b7819 */ /* 0x000fe20000011603 */
[----:B------:R-:W-:Y:S01]  /*38d0*/  BSSY.RECONVERGENT B1, `(.L_x_60) ;  /* 0x0000063000017945 */ /* 0x000fe20003800200 */
[----:B------:R-:W-:Y:S02]  /*38e0*/  SHF.R.U32.HI R13, RZ, 0x17, R2 ;  /* 0x00000017ff0d7819 */ /* 0x000fe40000011602 */
[----:B------:R-:W-:Y:S02]  /*38f0*/  LOP3.LUT R11, R11, 0xff, RZ, 0xc0, !PT ;  /* 0x000000ff0b0b7812 */ /* 0x000fe400078ec0ff */
[----:B------:R-:W-:Y:S02]  /*3900*/  LOP3.LUT R18, R13, 0xff, RZ, 0xc0, !PT ;  /* 0x000000ff0d127812 */ /* 0x000fe400078ec0ff */
[----:B------:R-:W-:Y:S02]  /*3910*/  IADD3 R17, PT, PT, R11, -0x1, RZ ;  /* 0xffffffff0b117810 */ /* 0x000fe40007ffe0ff */
[----:B------:R-:W-:-:S02]  /*3920*/  IADD3 R16, PT, PT, R18, -0x1, RZ ;  /* 0xffffffff12107810 */ /* 0x000fc40007ffe0ff */
[----:B------:R-:W-:Y:S02]  /*3930*/  ISETP.GT.U32.AND P1, PT, R17, 0xfd, PT ;  /* 0x000000fd1100780c */ /* 0x000fe40003f24070 */
[----:B------:R-:W-:Y:S02]  /*3940*/  MOV R15, R3 ;  /* 0x00000003000f7202 */ /* 0x000fe40000000f00 */
[----:B------:R-:W-:-:S13]  /*3950*/  ISETP.GT.U32.OR P1, PT, R16, 0xfd, P1 ;  /* 0x000000fd1000780c */ /* 0x000fda0000f24470 */
[----:B------:R-:W-:Y:S01]  /*3960*/  @!P1 MOV R13, RZ ;  /* 0x000000ff000d9202 */ /* 0x000fe20000000f00 */
[----:B------:R-:W-:Y:S06]  /*3970*/  @!P1 BRA `(.L_x_61) ;  /* 0x00000000005c9947 */ /* 0x000fec0003800000 */
[----:B------:R-:W-:Y:S02]  /*3980*/  FSETP.GTU.FTZ.AND P1, PT, |R2|, +INF , PT ;  /* 0x7f8000000200780b */ /* 0x000fe40003f3c200 */
[----:B------:R-:W-:-:S04]  /*3990*/  FSETP.GTU.FTZ.AND P2, PT, |R3|, +INF , PT ;  /* 0x7f8000000300780b */ /* 0x000fc80003f5c200 */
[----:B------:R-:W-:-:S13]  /*39a0*/  PLOP3.LUT P1, PT, P1, P2, PT, 0xf8, 0x8f ;  /* 0x00000000008f781c */ /* 0x000fda0000f25f70 */
[----:B------:R-:W-:Y:S05]  /*39b0*/  @P1 BRA `(.L_x_62) ;  /* 0x00000004004c1947 */ /* 0x000fea0003800000 */
[----:B------:R-:W-:-:S13]  /*39c0*/  LOP3.LUT P1, RZ, R15, 0x7fffffff, R2, 0xc8, !PT ;  /* 0x7fffffff0fff7812 */ /* 0x000fda000782c802 */
[----:B------:R-:W-:Y:S05]  /*39d0*/  @!P1 BRA `(.L_x_63) ;  /* 0x00000004003c9947 */ /* 0x000fea0003800000 */
[C---:B------:R-:W-:Y:S02]  /*39e0*/  FSETP.NEU.FTZ.AND P4, PT, |R2|.reuse, +INF , PT ;  /* 0x7f8000000200780b */ /* 0x040fe40003f9d200 */
[----:B------:R-:W-:Y:S02]  /*39f0*/  FSETP.NEU.FTZ.AND P2, PT, |R3|, +INF , PT ;  /* 0x7f8000000300780b */ /* 0x000fe40003f5d200 */
[----:B------:R-:W-:-:S11]  /*3a00*/  FSETP.NEU.FTZ.AND P1, PT, |R2|, +INF , PT ;  /* 0x7f8000000200780b */ /* 0x000fd60003f3d200 */
[----:B------:R-:W-:Y:S05]  /*3a10*/  @!P2 BRA !P4, `(.L_x_63) ;  /* 0x00000004002ca947 */ /* 0x000fea0006000000 */
[----:B------:R-:W-:-:S04]  /*3a20*/  LOP3.LUT P4, RZ, R2, 0x7fffffff, RZ, 0xc0, !PT ;  /* 0x7fffffff02ff7812 */ /* 0x000fc8000788c0ff */
[----:B------:R-:W-:-:S13]  /*3a30*/  PLOP3.LUT P2, PT, P2, P4, PT, 0x2f, 0xf2 ;  /* 0x0000000000f2781c */ /* 0x000fda0001748577 */
[----:B------:R-:W-:Y:S05]  /*3a40*/  @P2 BRA `(.L_x_64) ;  /* 0x0000000400182947 */ /* 0x000fea0003800000 */
[----:B------:R-:W-:-:S04]  /*3a50*/  LOP3.LUT P2, RZ, R15, 0x7fffffff, RZ, 0xc0, !PT ;  /* 0x7fffffff0fff7812 */ /* 0x000fc8000784c0ff */
[----:B------:R-:W-:-:S13]  /*3a60*/  PLOP3.LUT P1, PT, P1, P2, PT, 0x2f, 0xf2 ;  /* 0x0000000000f2781c */ /* 0x000fda0000f24577 */
[----:B------:R-:W-:Y:S05]  /*3a70*/  @P1 BRA `(.L_x_65) ;  /* 0x0000000400001947 */ /* 0x000fea0003800000 */
[----:B------:R-:W-:Y:S02]  /*3a80*/  ISETP.GE.AND P1, PT, R16, RZ, PT ;  /* 0x000000ff1000720c */ /* 0x000fe40003f26270 */
[----:B------:R-:W-:-:S11]  /*3a90*/  ISETP.GE.AND P2, PT, R17, RZ, PT ;  /* 0x000000ff1100720c */ /* 0x000fd60003f46270 */
[----:B------:R-:W-:Y:S01]  /*3aa0*/  @P1 MOV R13, RZ ;  /* 0x000000ff000d1202 */ /* 0x000fe20000000f00 */
[----:B------:R-:W-:Y:S01]  /*3ab0*/  @!P1 FFMA R2, R2, 1.84467440737095516160e+19, RZ ;  /* 0x5f80000002029823 */ /* 0x000fe200000000ff */
[----:B------:R-:W-:Y:S01]  /*3ac0*/  @!P1 MOV R13, 0xffffffc0 ;  /* 0xffffffc0000d9802 */ /* 0x000fe20000000f00 */
[----:B------:R-:W-:-:S03]  /*3ad0*/  @!P2 FFMA R15, R3, 1.84467440737095516160e+19, RZ ;  /* 0x5f800000030fa823 */ /* 0x000fc600000000ff */
[----:B------:R-:W-:-:S07]  /*3ae0*/  @!P2 IADD3 R13, PT, PT, R13, 0x40, RZ ;  /* 0x000000400d0da810 */ /* 0x000fce0007ffe0ff */
.L_x_61:
[----:B------:R-:W-:Y:S01]  /*3af0*/  LEA R16, R11, 0xc0800000, 0x17 ;  /* 0xc08000000b107811 */ /* 0x000fe200078eb8ff */
[----:B------:R-:W-:Y:S01]  /*3b00*/  BSSY.RECONVERGENT B2, `(.L_x_66) ;  /* 0x0000036000027945 */ /* 0x000fe20003800200 */
[----:B------:R-:W-:Y:S02]  /*3b10*/  IADD3 R18, PT, PT, R18, -0x7f, RZ ;  /* 0xffffff8112127810 */ /* 0x000fe40007ffe0ff */
[----:B------:R-:W-:-:S03]  /*3b20*/  IADD3 R19, PT, PT, -R16, R15, RZ ;  /* 0x0000000f10137210 */ /* 0x000fc60007ffe1ff */
[C---:B------:R-:W-:Y:S01]  /*3b30*/  IMAD R2, R18.reuse, -0x800000, R2 ;  /* 0xff80000012027824 */ /* 0x040fe200078e0202 */
[----:B------:R-:W0:Y:S01]  /*3b40*/  MUFU.RCP R15, R19 ;  /* 0x00000013000f7308 */ /* 0x000e220000001000 */
[----:B------:R-:W-:Y:S01]  /*3b50*/  FADD.FTZ R17, -R19, -RZ ;  /* 0x800000ff13117221 */ /* 0x000fe20000010100 */
[----:B------:R-:W-:-:S04]  /*3b60*/  IADD3 R18, PT, PT, R18, 0x7f, -R11 ;  /* 0x0000007f12127810 */ /* 0x000fc80007ffe80b */
[----:B------:R-:W-:Y:S01]  /*3b70*/  IADD3 R18, PT, PT, R18, R13, RZ ;  /* 0x0000000d12127210 */ /* 0x000fe20007ffe0ff */
[----:B0-----:R-:W-:-:S04]  /*3b80*/  FFMA R16, R15, R17, 1 ;  /* 0x3f8000000f107423 */ /* 0x001fc80000000011 */
[----:B------:R-:W-:-:S04]  /*3b90*/  FFMA R15, R15, R16, R15 ;  /* 0x000000100f0f7223 */ /* 0x000fc8000000000f */
[----:B------:R-:W-:-:S04]  /*3ba0*/  FFMA R16, R2, R15, RZ ;  /* 0x0000000f02107223 */ /* 0x000fc800000000ff */
[----:B------:R-:W-:-:S04]  /*3bb0*/  FFMA R20, R17, R16, R2 ;  /* 0x0000001011147223 */ /* 0x000fc80000000002 */
[----:B------:R-:W-:-:S04]  /*3bc0*/  FFMA R16, R15, R20, R16 ;  /* 0x000000140f107223 */ /* 0x000fc80000000010 */
[----:B------:R-:W-:-:S04]  /*3bd0*/  FFMA R17, R17, R16, R2 ;  /* 0x0000001011117223 */ /* 0x000fc80000000002 */
[----:B------:R-:W-:-:S05]  /*3be0*/  FFMA R2, R15, R17, R16 ;  /* 0x000000110f027223 */ /* 0x000fca0000000010 */
[----:B------:R-:W-:-:S04]  /*3bf0*/  SHF.R.U32.HI R11, RZ, 0x17, R2 ;  /* 0x00000017ff0b7819 */ /* 0x000fc80000011602 */
[----:B------:R-:W-:-:S04]  /*3c00*/  LOP3.LUT R11, R11, 0xff, RZ, 0xc0, !PT ;  /* 0x000000ff0b0b7812 */ /* 0x000fc800078ec0ff */
[----:B------:R-:W-:-:S04]  /*3c10*/  IADD3 R19, PT, PT, R11, R18, RZ ;  /* 0x000000120b137210 */ /* 0x000fc80007ffe0ff */
[----:B------:R-:W-:-:S04]  /*3c20*/  IADD3 R11, PT, PT, R19, -0x1, RZ ;  /* 0xffffffff130b7810 */ /* 0x000fc80007ffe0ff */
[----:B------:R-:W-:-:S13]  /*3c30*/  ISETP.GE.U32.AND P1, PT, R11, 0xfe, PT ;  /* 0x000000fe0b00780c */ /* 0x000fda0003f26070 */
[----:B------:R-:W-:Y:S05]  /*3c40*/  @!P1 BRA `(.L_x_67) ;  /* 0x0000000000809947 */ /* 0x000fea0003800000 */
[----:B------:R-:W-:-:S13]  /*3c50*/  ISETP.GT.AND P1, PT, R19, 0xfe, PT ;  /* 0x000000fe1300780c */ /* 0x000fda0003f24270 */
[----:B------:R-:W-:Y:S05]  /*3c60*/  @P1 BRA `(.L_x_68) ;  /* 0x00000000006c1947 */ /* 0x000fea0003800000 */
[----:B------:R-:W-:-:S13]  /*3c70*/  ISETP.GE.AND P1, PT, R19, 0x1, PT ;  /* 0x000000011300780c */ /* 0x000fda0003f26270 */
[----:B------:R-:W-:Y:S05]  /*3c80*/  @P1 BRA `(.L_x_69) ;  /* 0x0000000000741947 */ /* 0x000fea0003800000 */
[----:B------:R-:W-:Y:S02]  /*3c90*/  ISETP.GE.AND P1, PT, R19, -0x18, PT ;  /* 0xffffffe81300780c */ /* 0x000fe40003f26270 */
[----:B------:R-:W-:-:S11]  /*3ca0*/  LOP3.LUT R2, R2, 0x80000000, RZ, 0xc0, !PT ;  /* 0x8000000002027812 */ /* 0x000fd600078ec0ff */
[----:B------:R-:W-:Y:S05]  /*3cb0*/  @!P1 BRA `(.L_x_69) ;  /* 0x0000000000689947 */ /* 0x000fea0003800000 */
[-CC-:B------:R-:W-:Y:S01]  /*3cc0*/  FFMA.RZ R11, R15, R17.reuse, R16.reuse ;  /* 0x000000110f0b7223 */ /* 0x180fe2000000c010 */
[C---:B------:R-:W-:Y:S02]  /*3cd0*/  IADD3 R18, PT, PT, R19.reuse, 0x20, RZ ;  /* 0x0000002013127810 */ /* 0x040fe40007ffe0ff */
[----:B------:R-:W-:Y:S02]  /*3ce0*/  ISETP.NE.AND P4, PT, R19, RZ, PT ;  /* 0x000000ff1300720c */ /* 0x000fe40003f85270 */
[----:B------:R-:W-:Y:S01]  /*3cf0*/  LOP3.LUT R13, R11, 0x7fffff, RZ, 0xc0, !PT ;  /* 0x007fffff0b0d7812 */ /* 0x000fe200078ec0ff */
[CCC-:B------:R-:W-:Y:S01]  /*3d00*/  FFMA.RP R11, R15.reuse, R17.reuse, R16.reuse ;  /* 0x000000110f0b7223 */ /* 0x1c0fe20000008010 */
[----:B------:R-:W-:Y:S01]  /*3d10*/  FFMA.RM R16, R15, R17, R16 ;  /* 0x000000110f107223 */ /* 0x000fe20000004010 */
[----:B------:R-:W-:Y:S02]  /*3d20*/  ISETP.NE.AND P2, PT, R19, RZ, PT ;  /* 0x000000ff1300720c */ /* 0x000fe40003f45270 */
[----:B------:R-:W-:-:S02]  /*3d30*/  LOP3.LUT R13, R13, 0x800000, RZ, 0xfc, !PT ;  /* 0x008000000d0d7812 */ /* 0x000fc400078efcff */
[----:B------:R-:W-:Y:S02]  /*3d40*/  IADD3 R15, PT, PT, -R19, RZ, RZ ;  /* 0x000000ff130f7210 */ /* 0x000fe40007ffe1ff */
[----:B------:R-:W-:Y:S02]  /*3d50*/  SHF.L.U32 R18, R13, R18, RZ ;  /* 0x000000120d127219 */ /* 0x000fe400000006ff */
[----:B------:R-:W-:Y:S02]  /*3d60*/  FSETP.NEU.FTZ.AND P1, PT, R11, R16, PT ;  /* 0x000000100b00720b */ /* 0x000fe40003f3d000 */
[----:B------:R-:W-:Y:S02]  /*3d70*/  SEL R16, R15, RZ, P4 ;  /* 0x000000ff0f107207 */ /* 0x000fe40002000000 */
[----:B------:R-:W-:Y:S02]  /*3d80*/  ISETP.NE.AND P2, PT, R18, RZ, P2 ;  /* 0x000000ff1200720c */ /* 0x000fe40001745270 */
[----:B------:R-:W-:-:S02]  /*3d90*/  SHF.R.U32.HI R16, RZ, R16, R13 ;  /* 0x00000010ff107219 */ /* 0x000fc4000001160d */
[----:B------:R-:W-:Y:S02]  /*3da0*/  PLOP3.LUT P1, PT, P1, P2, PT, 0xf8, 0x8f ;  /* 0x00000000008f781c */ /* 0x000fe40000f25f70 */
[----:B------:R-:W-:Y:S02]  /*3db0*/  SHF.R.U32.HI R18, RZ, 0x1, R16 ;  /* 0x00000001ff127819 */ /* 0x000fe40000011610 */
[----:B------:R-:W-:-:S04]  /*3dc0*/  SEL R11, RZ, 0x1, !P1 ;  /* 0x00000001ff0b7807 */ /* 0x000fc80004800000 */
[----:B------:R-:W-:-:S04]  /*3dd0*/  LOP3.LUT R11, R11, 0x1, R18, 0xf8, !PT ;  /* 0x000000010b0b7812 */ /* 0x000fc800078ef812 */
[----:B------:R-:W-:-:S04]  /*3de0*/  LOP3.LUT R11, R11, R16, RZ, 0xc0, !PT ;  /* 0x000000100b0b7212 */ /* 0x000fc800078ec0ff */
[----:B------:R-:W-:-:S04]  /*3df0*/  IADD3 R11, PT, PT, R18, R11, RZ ;  /* 0x0000000b120b7210 */ /* 0x000fc80007ffe0ff */
[----:B------:R-:W-:Y:S01]  /*3e00*/  LOP3.LUT R2, R11, R2, RZ, 0xfc, !PT ;  /* 0x000000020b027212 */ /* 0x000fe200078efcff */
[----:B------:R-:W-:Y:S06]  /*3e10*/  BRA `(.L_x_69) ;  /* 0x0000000000107947 */ /* 0x000fec0003800000 */
.L_x_68:
[----:B------:R-:W-:-:S04]  /*3e20*/  LOP3.LUT R2, R2, 0x80000000, RZ, 0xc0, !PT ;  /* 0x8000000002027812 */ /* 0x000fc800078ec0ff */
[----:B------:R-:W-:Y:S01]  /*3e30*/  LOP3.LUT R2, R2, 0x7f800000, RZ, 0xfc, !PT ;  /* 0x7f80000002027812 */ /* 0x000fe200078efcff */
[----:B------:R-:W-:Y:S06]  /*3e40*/  BRA `(.L_x_69) ;  /* 0x0000000000047947 */ /* 0x000fec0003800000 */
.L_x_67:
[----:B------:R-:W-:-:S07]  /*3e50*/  LEA R2, R18, R2, 0x17 ;  /* 0x0000000212027211 */ /* 0x000fce00078eb8ff */
.L_x_69:
[----:B------:R-:W-:Y:S05]  /*3e60*/  BSYNC.RECONVERGENT B2 ;  /* 0x0000000000027941 */ /* 0x000fea0003800200 */
.L_x_66:
[----:B------:R-:W-:Y:S05]  /*3e70*/  BRA `(.L_x_70) ;  /* 0x0000000000207947 */ /* 0x000fea0003800000 */
.L_x_65:
[----:B------:R-:W-:-:S04]  /*3e80*/  LOP3.LUT R2, R15, 0x80000000, R2, 0x48, !PT ;  /* 0x800000000f027812 */ /* 0x000fc800078e4802 */
[----:B------:R-:W-:Y:S01]  /*3e90*/  LOP3.LUT R2, R2, 0x7f800000, RZ, 0xfc, !PT ;  /* 0x7f80000002027812 */ /* 0x000fe200078efcff */
[----:B------:R-:W-:Y:S06]  /*3ea0*/  BRA `(.L_x_70) ;  /* 0x0000000000147947 */ /* 0x000fec0003800000 */
.L_x_64:
[----:B------:R-:W-:Y:S01]  /*3eb0*/  LOP3.LUT R2, R15, 0x80000000, R2, 0x48, !PT ;  /* 0x800000000f027812 */ /* 0x000fe200078e4802 */
[----:B------:R-:W-:Y:S06]  /*3ec0*/  BRA `(.L_x_70) ;  /* 0x00000000000c7947 */ /* 0x000fec0003800000 */
.L_x_63:
[----:B------:R-:W0:Y:S01]  /*3ed0*/  MUFU.RSQ R2, -QNAN ;  /* 0xffc0000000027908 */ /* 0x000e220000001400 */
[----:B------:R-:W-:Y:S05]  /*3ee0*/  BRA `(.L_x_70) ;  /* 0x0000000000047947 */ /* 0x000fea0003800000 */
.L_x_62:
[----:B------:R-:W-:-:S07]  /*3ef0*/  FADD.FTZ R2, R2, R3 ;  /* 0x0000000302027221 */ /* 0x000fce0000010000 */
.L_x_70:
[----:B------:R-:W-:Y:S05]  /*3f00*/  BSYNC.RECONVERGENT B1 ;  /* 0x0000000000017941 */ /* 0x000fea0003800200 */
.L_x_60:
[----:B------:R-:W-:Y:S01]  /*3f10*/  HFMA2 R13, -RZ, RZ, 0, 0 ;  /* 0x00000000ff0d7431 */ /* 0x000fe200000001ff */
[----:B0-----:R-:W-:-:S03]  /*3f20*/  MOV R11, R2 ;  /* 0x00000002000b7202 */ /* 0x001fc60000000f00 */
[----:B------:R-:W-:Y:S05]  /*3f30*/  RET.REL.NODEC R12 `(_Z15attentionKernelPfS_S_S_fbiiii) ;  /* 0xffffffc00c307950 */ /* 0x000fea0003c3ffff */
.L_x_71:
[----:B------:R-:W-:-:S00]  /*3f40*/  BRA `(.L_x_71) ;  /* 0xfffffffc00fc7947 */ /* 0x000fc0000383ffff */
[----:B------:R-:W-:-:S00]  /*3f50*/  NOP ;  /* 0x0000000000007918 */ /* 0x000fc00000000000 */
        /* <DEDUP_REMOVED lines=10> */
.L_x_165:


//--------------------- .text._Z13softmaxKernelPfiii --------------------------
	.section	.text._Z13softmaxKernelPfiii,"ax",@progbits
	.align	128
        .global         _Z13softmaxKernelPfiii
        .type           _Z13softmaxKernelPfiii,@function
        .size           _Z13softmaxKernelPfiii,(.L_x_166 - _Z13softmaxKernelPfiii)
        .other          _Z13softmaxKernelPfiii,@"STO_CUDA_ENTRY STV_DEFAULT"
_Z13softmaxKernelPfiii:
.text._Z13softmaxKernelPfiii:
[----:B------:R-:W-:Y:S01]  /*0000*/  LDC R1, c[0x0][0x37c] ;  /* 0x0000df00ff017b82 */ /* 0x000fe20000000800 */
[----:B------:R-:W0:Y:S07]  /*0010*/  S2R R0, SR_TID.X ;  /* 0x0000000000007919 */ /* 0x000e2e0000002100 */
[----:B------:R-:W0:Y:S01]  /*0020*/  S2UR UR4, SR_CTAID.X ;  /* 0x00000000000479c3 */ /* 0x000e220000002500 */
[----:B------:R-:W1:Y:S07]  /*0030*/  LDCU UR5, c[0x0][0x388] ;  /* 0x00007100ff0577ac */ /* 0x000e6e0008000800 */
[----:B------:R-:W0:Y:S02]  /*0040*/  LDC R7, c[0x0][0x360] ;  /* 0x0000d800ff077b82 */ /* 0x000e240000000800 */
[----:B0-----:R-:W-:-:S05]  /*0050*/  IMAD R7, R7, UR4, R0 ;  /* 0x0000000407077c24 */ /* 0x001fca000f8e0200 */
[----:B-1----:R-:W-:-:S13]  /*0060*/  ISETP.GE.AND P0, PT, R7, UR5, PT ;  /* 0x0000000507007c0c */ /* 0x002fda000bf06270 */
[----:B------:R-:W-:Y:S05]  /*0070*/  @P0 EXIT ;  /* 0x000000000000094d */ /* 0x000fea0003800000 */
[----:B------:R-:W0:Y:S01]  /*0080*/  LDCU UR5, c[0x0][0x38c] ;  /* 0x00007180ff0577ac */ /* 0x000e220008000800 */
[----:B------:R-:W-:Y:S01]  /*0090*/  MOV R0, 0xff7fffff ;  /* 0xff7fffff00007802 */ /* 0x000fe20000000f00 */
[----:B------:R-:W1:Y:S01]  /*00a0*/  LDCU.64 UR10, c[0x0][0x358] ;  /* 0x00006b00ff0a77ac */ /* 0x000e620008000a00 */
[----:B0-----:R-:W-:-:S09]  /*00b0*/  UISETP.GE.AND UP0, UPT, UR5, 0x1, UPT ;  /* 0x000000010500788c */ /* 0x001fd2000bf06270 */
[----:B-1----:R-:W-:Y:S05]  /*00c0*/  BRA.U !UP0, `(.L_x_72) ;  /* 0x0000000508787547 */ /* 0x002fea000b800000 */
[----:B------:R-:W0:Y:S01]  /*00d0*/  LDCU UR6, c[0x0][0x390] ;  /* 0x00007200ff0677ac */ /* 0x000e220008000800 */
[----:B------:R-:W-:Y:S01]  /*00e0*/  MOV R0, 0xff7fffff ;  /* 0xff7fffff00007802 */ /* 0x000fe20000000f00 */
[----:B------:R-:W-:Y:S02]  /*00f0*/  UISETP.GE.U32.AND UP1, UPT, UR5, 0x10, UPT ;  /* 0x000000100500788c */ /* 0x000fe4000bf26070 */
[----:B------:R-:W-:Y:S01]  /*0100*/  ULOP3.LUT UR8, UR5, 0xf, URZ, 0xc0, !UPT ;  /* 0x0000000f05087892 */ /* 0x000fe2000f8ec0ff */
[----:B------:R-:W-:-:S03]  /*0110*/  UMOV UR4, URZ ;  /* 0x000000ff00047c82 */ /* 0x000fc60008000000 */
[----:B------:R-:W-:Y:S01]  /*0120*/  UISETP.NE.AND UP0, UPT, UR8, URZ, UPT ;  /* 0x000000ff0800728c */ /* 0x000fe2000bf05270 */
[----:B0-----:R-:W-:Y:S02]  /*0130*/  IMAD R2, R7, UR6, RZ ;  /* 0x0000000607027c24 */ /* 0x001fe4000f8e02ff */
[----:B------:R-:W-:Y:S08]  /*0140*/  BRA.U !UP1, `(.L_x_73) ;  /* 0x0000000109987547 */ /* 0x000ff0000b800000 */
[----:B------:R-:W0:Y:S01]  /*0150*/  LDCU.64 UR6, c[0x0][0x380] ;  /* 0x00007000ff0677ac */ /* 0x000e220008000a00 */
[----:B------:R-:W-:Y:S02]  /*0160*/  MOV R0, 0xff7fffff ;  /* 0xff7fffff00007802 */ /* 0x000fe40000000f00 */
[----:B------:R-:W-:Y:S01]  /*0170*/  MOV R3, R2 ;  /* 0x0000000200037202 */ /* 0x000fe20000000f00 */
[----:B------:R-:W-:-:S04]  /*0180*/  ULOP3.LUT UR4, UR5, 0x7ffffff0, URZ, 0xc0, !UPT ;  /* 0x7ffffff005047892 */ /* 0x000fc8000f8ec0ff */
[----:B------:R-:W-:Y:S02]  /*0190*/  UIADD3 UR9, UPT, UPT, -UR4, URZ, URZ ;  /* 0x000000ff04097290 */ /* 0x000fe4000fffe1ff */
[----:B0-----:R-:W-:-:S04]  /*01a0*/  UIADD3 UR5, UP1, UPT, UR6, 0x20, URZ ;  /* 0x0000002006057890 */ /* 0x001fc8000ff3e0ff */
[----:B------:R-:W-:-:S12]  /*01b0*/  UIADD3.X UR6, UPT, UPT, URZ, UR7, URZ, UP1, !UPT ;  /* 0x00000007ff067290 */ /* 0x000fd80008ffe4ff */
.L_x_74:
[----:B------:R-:W-:Y:S02]  /*01c0*/  MOV R4, UR5 ;  /* 0x0000000500047c02 */ /* 0x000fe40008000f00 */
[----:B------:R-:W-:-:S03]  /*01d0*/  MOV R5, UR6 ;  /* 0x0000000600057c02 */ /* 0x000fc60008000f00 */
[----:B------:R-:W-:-:S05]  /*01e0*/  IMAD.WIDE R4, R3, 0x4, R4 ;  /* 0x0000000403047825 */ /* 0x000fca00078e0204 */
[----:B------:R-:W2:Y:S04]  /*01f0*/  LDG.E R9, desc[UR10][R4.64+-0x20] ;  /* 0xffffe00a04097981 */ /* 0x000ea8000c1e1900 */
[----:B------:R-:W2:Y:S04]  /*0200*/  LDG.E R6, desc[UR10][R4.64+-0x1c] ;  /* 0xffffe40a04067981 */ /* 0x000ea8000c1e1900 */
[----:B------:R-:W3:Y:S04]  /*0210*/  LDG.E R11, desc[UR10][R4.64+-0x18] ;  /* 0xffffe80a040b7981 */ /* 0x000ee8000c1e1900 */
        /* <DEDUP_REMOVED lines=14> */
[----:B------:R-:W-:-:S03]  /*0300*/  IADD3 R3, PT, PT, R3, 0x10, RZ ;  /* 0x0000001003037810 */ /* 0x000fc60007ffe0ff */
[----:B------:R-:W-:Y:S01]  /*0310*/  UISETP.NE.AND UP1, UPT, UR9, URZ, UPT ;  /* 0x000000ff0900728c */ /* 0x000fe2000bf25270 */
[----:B--2---:R-:W-:-:S04]  /*0320*/  FMNMX3 R6, R0, R9, R6, !PT ;  /* 0x0000000900067276 */ /* 0x004fc80007800006 */
[----:B---3--:R-:W-:-:S04]  /*0330*/  FMNMX3 R6, R6, R11, R8, !PT ;  /* 0x0000000b06067276 */ /* 0x008fc80007800008 */
[----:B----4-:R-:W-:-:S04]  /*0340*/  FMNMX3 R6, R6, R13, R10, !PT ;  /* 0x0000000d06067276 */ /* 0x010fc8000780000a */
[----:B-----5:R-:W-:-:S04]  /*0350*/  FMNMX3 R6, R6, R15, R12, !PT ;  /* 0x0000000f06067276 */ /* 0x020fc8000780000c */
[----:B------:R-:W-:-:S04]  /*0360*/  FMNMX3 R6, R6, R17, R14, !PT ;  /* 0x0000001106067276 */ /* 0x000fc8000780000e */
[----:B------:R-:W-:-:S04]  /*0370*/  FMNMX3 R6, R6, R19, R16, !PT ;  /* 0x0000001306067276 */ /* 0x000fc80007800010 */
[----:B------:R-:W-:-:S04]  /*0380*/  FMNMX3 R6, R6, R21, R18, !PT ;  /* 0x0000001506067276 */ /* 0x000fc80007800012 */
[----:B------:R-:W-:Y:S01]  /*0390*/  FMNMX3 R0, R6, R23, R20, !PT ;  /* 0x0000001706007276 */ /* 0x000fe20007800014 */
[----:B------:R-:W-:Y:S06]  /*03a0*/  BRA.U UP1, `(.L_x_74) ;  /* 0xfffffffd01847547 */ /* 0x000fec000b83ffff */
.L_x_73:
[----:B------:R-:W-:Y:S05]  /*03b0*/  BRA.U !UP0, `(.L_x_72) ;  /* 0x0000000108bc7547 */ /* 0x000fea000b800000 */
[----:B------:R-:W0:Y:S01]  /*03c0*/  LDCU UR5, c[0x0][0x38c] ;  /* 0x00007180ff0577ac */ /* 0x000e220008000800 */
[----:B------:R-:W-:Y:S02]  /*03d0*/  UISETP.GE.U32.AND UP0, UPT, UR8, 0x8, UPT ;  /* 0x000000080800788c */ /* 0x000fe4000bf06070 */
[----:B0-----:R-:W-:-:S04]  /*03e0*/  ULOP3.LUT UR6, UR5, 0x7, URZ, 0xc0, !UPT ;  /* 0x0000000705067892 */ /* 0x001fc8000f8ec0ff */
[----:B------:R-:W-:-:S03]  /*03f0*/  UISETP.NE.AND UP1, UPT, UR6, URZ, UPT ;  /* 0x000000ff0600728c */ /* 0x000fc6000bf25270 */
[----:B------:R-:W-:Y:S08]  /*0400*/  BRA.U !UP0, `(.L_x_75) ;  /* 0x0000000108407547 */ /* 0x000ff0000b800000 */
[----:B------:R-:W0:Y:S01]  /*0410*/  LDC.64 R4, c[0x0][0x380] ;  /* 0x0000e000ff047b82 */ /* 0x000e220000000a00 */
[----:B------:R-:W-:-:S05]  /*0420*/  IADD3 R3, PT, PT, R2, UR4, RZ ;  /* 0x0000000402037c10 */ /* 0x000fca000fffe0ff */
[----:B0-----:R-:W-:-:S05]  /*0430*/  IMAD.WIDE R4, R3, 0x4, R4 ;  /* 0x0000000403047825 */ /* 0x001fca00078e0204 */
[----:B------:R-:W2:Y:S04]  /*0440*/  LDG.E R3, desc[UR10][R4.64] ;  /* 0x0000000a04037981 */ /* 0x000ea8000c1e1900 */
[----:B------:R-:W2:Y:S04]  /*0450*/  LDG.E R6, desc[UR10][R4.64+0x4] ;  /* 0x0000040a04067981 */ /* 0x000ea8000c1e1900 */
[----:B------:R-:W3:Y:S04]  /*0460*/  LDG.E R8, desc[UR10][R4.64+0x8] ;  /* 0x0000080a04087981 */ /* 0x000ee8000c1e1900 */
[----:B------:R-:W3:Y:S04]  /*0470*/  LDG.E R9, desc[UR10][R4.64+0xc] ;  /* 0x00000c0a04097981 */ /* 0x000ee8000c1e1900 */
[----:B------:R-:W4:Y:S04]  /*0480*/  LDG.E R10, desc[UR10][R4.64+0x10] ;  /* 0x0000100a040a7981 */ /* 0x000f28000c1e1900 */
[----:B------:R-:W4:Y:S04]  /*0490*/  LDG.E R11, desc[UR10][R4.64+0x14] ;  /* 0x0000140a040b7981 */ /* 0x000f28000c1e1900 */
[----:B------:R-:W5:Y:S04]  /*04a0*/  LDG.E R12, desc[UR10][R4.64+0x18] ;  /* 0x0000180a040c7981 */ /* 0x000f68000c1e1900 */
[----:B------:R-:W5:Y:S01]  /*04b0*/  LDG.E R13, desc[UR10][R4.64+0x1c] ;  /* 0x00001c0a040d7981 */ /* 0x000f62000c1e1900 */
[----:B------:R-:W-:Y:S01]  /*04c0*/  UIADD3 UR4, UPT, UPT, UR4, 0x8, URZ ;  /* 0x0000000804047890 */ /* 0x000fe2000fffe0ff */
[----:B--2---:R-:W-:-:S04]  /*04d0*/  FMNMX3 R3, R0, R3, R6, !PT ;  /* 0x0000000300037276 */ /* 0x004fc80007800006 */
[----:B---3--:R-:W-:-:S04]  /*04e0*/  FMNMX3 R3, R3, R8, R9, !PT ;  /* 0x0000000803037276 */ /* 0x008fc80007800009 */
[----:B----4-:R-:W-:-:S04]  /*04f0*/  FMNMX3 R3, R3, R10, R11, !PT ;  /* 0x0000000a03037276 */ /* 0x010fc8000780000b */
[----:B-----5:R-:W-:-:S07]  /*0500*/  FMNMX3 R0, R3, R12, R13, !PT ;  /* 0x0000000c03007276 */ /* 0x020fce000780000d */
.L_x_75:
[----:B------:R-:W-:Y:S05]  /*0510*/  BRA.U !UP1, `(.L_x_72) ;  /* 0x0000000109647547 */ /* 0x000fea000b800000 */
[----:B------:R-:W-:Y:S02]  /*0520*/  UISETP.GE.U32.AND UP0, UPT, UR6, 0x4, UPT ;  /* 0x000000040600788c */ /* 0x000fe4000bf06070 */
[----:B------:R-:W-:-:S04]  /*0530*/  ULOP3.LUT UR5, UR5, 0x3, URZ, 0xc0, !UPT ;  /* 0x0000000305057892 */ /* 0x000fc8000f8ec0ff */
        /* <DEDUP_REMOVED lines=8> */
[----:B------:R-:W3:Y:S01]  /*05c0*/  LDG.E R8, desc[UR10][R4.64+0xc] ;  /* 0x00000c0a04087981 */ /* 0x000ee2000c1e1900 */
[----:B------:R-:W-:Y:S01]  /*05d0*/  UIADD3 UR4, UPT, UPT, UR4, 0x4, URZ ;  /* 0x0000000404047890 */ /* 0x000fe2000fffe0ff */
[----:B--2---:R-:W-:-:S04]  /*05e0*/  FMNMX3 R0, R0, R3, R6, !PT ;  /* 0x0000000300007276 */ /* 0x004fc80007800006 */
[----:B---3--:R-:W-:-:S07]  /*05f0*/  FMNMX3 R0, R0, R9, R8, !PT ;  /* 0x0000000900007276 */ /* 0x008fce0007800008 */
.L_x_76:
[----:B------:R-:W-:Y:S05]  /*0600*/  BRA.U !UP1, `(.L_x_72) ;  /* 0x0000000109287547 */ /* 0x000fea000b800000 */
[----:B------:R-:W0:Y:S01]  /*0610*/  LDC.64 R4, c[0x0][0x380] ;  /* 0x0000e000ff047b82 */ /* 0x000e220000000a00 */
[----:B------:R-:W-:Y:S01]  /*0620*/  IADD3 R9, PT, PT, R2, UR4, RZ ;  /* 0x0000000402097c10 */ /* 0x000fe2000fffe0ff */
[----:B------:R-:W-:-:S12]  /*0630*/  UIADD3 UR5, UPT, UPT, -UR5, URZ, URZ ;  /* 0x000000ff05057290 */ /* 0x000fd8000fffe1ff */
.L_x_77:
[----:B0-----:R-:W-:-:S06]  /*0640*/  IMAD.WIDE R2, R9, 0x4, R4 ;  /* 0x0000000409027825 */ /* 0x001fcc00078e0204 */
[----:B------:R-:W2:Y:S01]  /*0650*/  LDG.E R3, desc[UR10][R2.64] ;  /* 0x0000000a02037981 */ /* 0x000ea2000c1e1900 */
[----:B------:R-:W-:Y:S01]  /*0660*/  UIADD3 UR5, UPT, UPT, UR5, 0x1, URZ ;  /* 0x0000000105057890 */ /* 0x000fe2000fffe0ff */
[----:B------:R-:W-:-:S03]  /*0670*/  IADD3 R9, PT, PT, R9, 0x1, RZ ;  /* 0x0000000109097810 */ /* 0x000fc60007ffe0ff */
[----:B------:R-:W-:Y:S01]  /*0680*/  UISETP.NE.AND UP0, UPT, UR5, URZ, UPT ;  /* 0x000000ff0500728c */ /* 0x000fe2000bf05270 */
[----:B--2---:R-:W-:-:S08]  /*0690*/  FMNMX R0, R3, R0, !PT ;  /* 0x0000000003007209 */ /* 0x004fd00007800000 */
[----:B------:R-:W-:Y:S05]  /*06a0*/  BRA.U UP0, `(.L_x_77) ;  /* 0xfffffffd00e47547 */ /* 0x000fea000b83ffff */
.L_x_72:
[----:B------:R-:W0:Y:S01]  /*06b0*/  LDCU UR5, c[0x0][0x38c] ;  /* 0x00007180ff0577ac */ /* 0x000e220008000800 */
[----:B------:R-:W-:Y:S01]  /*06c0*/  HFMA2 R3, -RZ, RZ, 0, 0 ;  /* 0x00000000ff037431 */ /* 0x000fe200000001ff */
[----:B0-----:R-:W-:-:S09]  /*06d0*/  UISETP.GE.AND UP0, UPT, UR5, 0x1, UPT ;  /* 0x000000010500788c */ /* 0x001fd2000bf06270 */
[----:B------:R-:W-:Y:S05]  /*06e0*/  BRA.U !UP0, `(.L_x_78) ;  /* 0x0000000d08a47547 */ /* 0x000fea000b800000 */
[----:B------:R-:W0:Y:S01]  /*06f0*/  LDCU UR6, c[0x0][0x390] ;  /* 0x00007200ff0677ac */ /* 0x000e220008000800 */
[----:B------:R-:W-:Y:S01]  /*0700*/  MOV R3, RZ ;  /* 0x000000ff00037202 */ /* 0x000fe20000000f00 */
[----:B------:R-:W-:Y:S02]  /*0710*/  UISETP.GE.U32.AND UP1, UPT, UR5, 0x8, UPT ;  /* 0x000000080500788c */ /* 0x000fe4000bf26070 */
[----:B------:R-:W-:Y:S01]  /*0720*/  ULOP3.LUT UR9, UR5, 0x7, URZ, 0xc0, !UPT ;  /* 0x0000000705097892 */ /* 0x000fe2000f8ec0ff */
[----:B------:R-:W-:-:S03]  /*0730*/  UMOV UR4, URZ ;  /* 0x000000ff00047c82 */ /* 0x000fc60008000000 */
[----:B------:R-:W-:Y:S01]  /*0740*/  UISETP.NE.AND UP0, UPT, UR9, URZ, UPT ;  /* 0x000000ff0900728c */ /* 0x000fe2000bf05270 */
[----:B0-----:R-:W-:Y:S02]  /*0750*/  IMAD R6, R7, UR6, RZ ;  /* 0x0000000607067c24 */ /* 0x001fe4000f8e02ff */
[----:B------:R-:W-:Y:S08]  /*0760*/  BRA.U !UP1, `(.L_x_79) ;  /* 0x0000000509c07547 */ /* 0x000ff0000b800000 */
[----:B------:R-:W0:Y:S01]  /*0770*/  LDCU.64 UR6, c[0x0][0x380] ;  /* 0x00007000ff0677ac */ /* 0x000e220008000a00 */
[----:B------:R-:W-:Y:S02]  /*0780*/  MOV R3, RZ ;  /* 0x000000ff00037202 */ /* 0x000fe40000000f00 */
[----:B------:R-:W-:Y:S01]  /*0790*/  MOV R2, R6 ;  /* 0x0000000600027202 */ /* 0x000fe20000000f00 */
[----:B------:R-:W-:-:S04]  /*07a0*/  ULOP3.LUT UR4, UR5, 0x7ffffff8, URZ, 0xc0, !UPT ;  /* 0x7ffffff805047892 */ /* 0x000fc8000f8ec0ff */
[----:B------:R-:W-:Y:S02]  /*07b0*/  UIADD3 UR8, UPT, UPT, -UR4, URZ, URZ ;  /* 0x000000ff04087290 */ /* 0x000fe4000fffe1ff */
[----:B0-----:R-:W-:-:S04]  /*07c0*/  UIADD3 UR5, UP1, UPT, UR6, 0x10, URZ ;  /* 0x0000001006057890 */ /* 0x001fc8000ff3e0ff */
[----:B------:R-:W-:-:S12]  /*07d0*/  UIADD3.X UR6, UPT, UPT, URZ, UR7, URZ, UP1, !UPT ;  /* 0x00000007ff067290 */ /* 0x000fd80008ffe4ff */
.L_x_80:
[----:B------:R-:W-:Y:S02]  /*07e0*/  MOV R4, UR5 ;  /* 0x0000000500047c02 */ /* 0x000fe40008000f00 */
[----:B------:R-:W-:-:S03]  /*07f0*/  MOV R5, UR6 ;  /* 0x0000000600057c02 */ /* 0x000fc60008000f00 */
[----:B------:R-:W-:-:S05]  /*0800*/  IMAD.WIDE R4, R2, 0x4, R4 ;  /* 0x0000000402047825 */ /* 0x000fca00078e0204 */
[----:B------:R-:W2:Y:S04]  /*0810*/  LDG.E R27, desc[UR10][R4.64+-0x10] ;  /* 0xfffff00a041b7981 */ /* 0x000ea8000c1e1900 */
[----:B------:R-:W3:Y:S04]  /*0820*/  LDG.E R25, desc[UR10][R4.64+-0xc] ;  /* 0xfffff40a04197981 */ /* 0x000ee8000c1e1900 */
[----:B------:R-:W4:Y:S04]  /*0830*/  LDG.E R17, desc[UR10][R4.64+-0x8] ;  /* 0xfffff80a04117981 */ /* 0x000f28000c1e1900 */
[----:B------:R-:W5:Y:S04]  /*0840*/  LDG.E R11, desc[UR10][R4.64] ;  /* 0x0000000a040b7981 */ /* 0x000f68000c1e1900 */
[----:B------:R-:W5:Y:S04]  /*0850*/  LDG.E R23, desc[UR10][R4.64+-0x4] ;  /* 0xfffffc0a04177981 */ /* 0x000f68000c1e1900 */
[----:B------:R-:W5:Y:S04]  /*0860*/  LDG.E R15, desc[UR10][R4.64+0x4] ;  /* 0x0000040a040f7981 */ /* 0x000f68000c1e1900 */
[----:B------:R-:W5:Y:S04]  /*0870*/  LDG.E R21, desc[UR10][R4.64+0x8] ;  /* 0x0000080a04157981 */ /* 0x000f68000c1e1900 */
[----:B------:R-:W5:Y:S01]  /*0880*/  LDG.E R19, desc[UR10][R4.64+0xc] ;  /* 0x00000c0a04137981 */ /* 0x000f62000c1e1900 */
[----:B------:R-:W-:Y:S01]  /*0890*/  HFMA2 R14, -RZ, RZ, 0.96630859375, -0.0022525787353515625 ;  /* 0x3bbb989dff0e7431 */ /* 0x000fe200000001ff */
[----:B------:R-:W-:Y:S01]  /*08a0*/  MOV R13, 0x437c0000 ;  /* 0x437c0000000d7802 */ /* 0x000fe20000000f00 */
[----:B------:R-:W-:-:S04]  /*08b0*/  UIADD3 UR8, UPT, UPT, UR8, 0x8, URZ ;  /* 0x0000000808087890 */ /* 0x000fc8000fffe0ff */
[----:B------:R-:W-:Y:S01]  /*08c0*/  UISETP.NE.AND UP1, UPT, UR8, URZ, UPT ;  /* 0x000000ff0800728c */ /* 0x000fe2000bf25270 */
[----:B------:R-:W-:Y:S01]  /*08d0*/  IADD3 R2, PT, PT, R2, 0x8, RZ ;  /* 0x0000000802027810 */ /* 0x000fe20007ffe0ff */
[--C-:B--2---:R-:W-:Y:S01]  /*08e0*/  FADD R27, R27, -R0.reuse ;  /* 0x800000001b1b7221 */ /* 0x104fe20000000000 */
[----:B---3--:R-:W-:-:S03]  /*08f0*/  FADD R25, R25, -R0 ;  /* 0x8000000019197221 */ /* 0x008fc60000000000 */
[-C--:B------:R-:W-:Y:S01]  /*0900*/  FFMA.SAT R8, R27, R14.reuse, 0.5 ;  /* 0x3f0000001b087423 */ /* 0x080fe2000000200e */
[----:B------:R-:W-:-:S03]  /*0910*/  FFMA.SAT R10, R25, R14, 0.5 ;  /* 0x3f000000190a7423 */ /* 0x000fc6000000200e */
[-C--:B------:R-:W-:Y:S01]  /*0920*/  FFMA.RM R9, R8, R13.reuse, 12582913 ;  /* 0x4b40000108097423 */ /* 0x080fe2000000400d */
[----:B------:R-:W-:Y:S01]  /*0930*/  FFMA.RM R8, R10, R13, 12582913 ;  /* 0x4b4000010a087423 */ /* 0x000fe2000000400d */
[----:B----4-:R-:W-:-:S03]  /*0940*/  FADD R17, R17, -R0 ;  /* 0x8000000011117221 */ /* 0x010fc60000000000 */
[----:B------:R-:W-:Y:S01]  /*0950*/  FADD R16, R8, -12583039 ;  /* 0xcb40007f08107421 */ /* 0x000fe20000000000 */
[----:B------:R-:W-:Y:S01]  /*0960*/  FADD R10, R9, -12583039 ;  /* 0xcb40007f090a7421 */ /* 0x000fe20000000000 */
[-C--:B------:R-:W-:Y:S02]  /*0970*/  FFMA.SAT R18, R17, R14.reuse, 0.5 ;  /* 0x3f00000011127423 */ /* 0x080fe4000000200e */
[----:B------:R-:W-:Y:S01]  /*0980*/  FFMA R16, R25, 1.4426950216293334961, -R16 ;  /* 0x3fb8aa3b19107823 */ /* 0x000fe20000000810 */
[----:B------:R-:W-:Y:S01]  /*0990*/  FFMA R12, R27, 1.4426950216293334961, -R10 ;  /* 0x3fb8aa3b1b0c7823 */ /* 0x000fe2000000080a */
[-C--:B------:R-:W-:Y:S02]  /*09a0*/  FFMA.RM R10, R18, R13.reuse, 12582913 ;  /* 0x4b400001120a7423 */ /* 0x080fe4000000400d */
[----:B------:R-:W-:Y:S01]  /*09b0*/  FFMA R16, R25, 1.925963033500011079e-08, R16 ;  /* 0x32a5706019107823 */ /* 0x000fe20000000010 */
[--C-:B-----5:R-:W-:Y:S01]  /*09c0*/  FADD R25, R11, -R0.reuse ;  /* 0x800000000b197221 */ /* 0x120fe20000000000 */
[----:B------:R-:W-:Y:S01]  /*09d0*/  FADD R23, R23, -R0 ;  /* 0x8000000017177221 */ /* 0x000fe20000000000 */
[----:B------:R-:W-:Y:S01]  /*09e0*/  FFMA R12, R27, 1.925963033500011079e-08, R12 ;  /* 0x32a570601b0c7823 */ /* 0x000fe2000000000c */
[----:B------:R-:W-:Y:S01]  /*09f0*/  FADD R18, R10, -12583039 ;  /* 0xcb40007f0a127421 */ /* 0x000fe20000000000 */
[-C--:B------:R-:W-:Y:S01]  /*0a00*/  FFMA.SAT R22, R25, R14.reuse, 0.5 ;  /* 0x3f00000019167423 */ /* 0x080fe2000000200e */
[----:B------:R-:W-:Y:S01]  /*0a10*/  FADD R27, R15, -R0 ;  /* 0x800000000f1b7221 */ /* 0x000fe20000000000 */
[-C--:B------:R-:W-:Y:S01]  /*0a20*/  FFMA.SAT R20, R23, R14.reuse, 0.5 ;  /* 0x3f00000017147423 */ /* 0x080fe2000000200e */
[----:B------:R-:W-:Y:S01]  /*0a30*/  FFMA R18, R17, 1.4426950216293334961, -R18 ;  /* 0x3fb8aa3b11127823 */ /* 0x000fe20000000812 */
[-C--:B------:R-:W-:Y:S01]  /*0a40*/  FFMA.RM R15, R22, R13.reuse, 12582913 ;  /* 0x4b400001160f7423 */ /* 0x080fe2000000400d */
[----:B------:R-:W-:Y:S01]  /*0a50*/  FFMA.SAT R24, R27, R14, 0.5 ;  /* 0x3f0000001b187423 */ /* 0x000fe2000000200e */
[-C--:B------:R-:W-:Y:S01]  /*0a60*/  FFMA.RM R11, R20, R13.reuse, 12582913 ;  /* 0x4b400001140b7423 */ /* 0x080fe2000000400d */
[----:B------:R-:W-:Y:S01]  /*0a70*/  FFMA R18, R17, 1.925963033500011079e-08, R18 ;  /* 0x32a5706011127823 */ /* 0x000fe20000000012 */
[----:B------:R-:W-:Y:S01]  /*0a80*/  FADD R22, R15, -12583039 ;  /* 0xcb40007f0f167421 */ /* 0x000fe20000000000 */
[----:B------:R-:W-:Y:S01]  /*0a90*/  FFMA.RM R17, R24, R13, 12582913 ;  /* 0x4b40000118117423 */ /* 0x000fe2000000400d */
[----:B------:R-:W-:-:S02]  /*0aa0*/  FADD R20, R11, -12583039 ;  /* 0xcb40007f0b147421 */ /* 0x000fc40000000000 */
[----:B------:R-:W-:Y:S01]  /*0ab0*/  FFMA R22, R25, 1.4426950216293334961, -R22 ;  /* 0x3fb8aa3b19167823 */ /* 0x000fe20000000816 */
[----:B------:R-:W-:Y:S01]  /*0ac0*/  FADD R24, R17, -12583039 ;  /* 0xcb40007f11187421 */ /* 0x000fe20000000000 */
[----:B------:R-:W-:Y:S01]  /*0ad0*/  FADD R21, R21, -R0 ;  /* 0x8000000015157221 */ /* 0x000fe20000000000 */
[----:B------:R-:W-:Y:S01]  /*0ae0*/  FFMA R20, R23, 1.4426950216293334961, -R20 ;  /* 0x3fb8aa3b17147823 */ /* 0x000fe20000000814 */
[----:B------:R-:W-:Y:S01]  /*0af0*/  FFMA R25, R25, 1.925963033500011079e-08, R22 ;  /* 0x32a5706019197823 */ /* 0x000fe20000000016 */
[----:B------:R-:W-:Y:S01]  /*0b00*/  FFMA R22, R27, 1.4426950216293334961, -R24 ;  /* 0x3fb8aa3b1b167823 */ /* 0x000fe20000000818 */
[----:B------:R-:W-:Y:S01]  /*0b10*/  FFMA.SAT R24, R21, R14, 0.5 ;  /* 0x3f00000015187423 */ /* 0x000fe2000000200e */
[----:B------:R-:W-:Y:S01]  /*0b20*/  FFMA R20, R23, 1.925963033500011079e-08, R20 ;  /* 0x32a5706017147823 */ /* 0x000fe20000000014 */
[----:B------:R-:W-:Y:S01]  /*0b30*/  FADD R23, R19, -R0 ;  /* 0x8000000013177221 */ /* 0x000fe20000000000 */
[----:B------:R-:W0:Y:S01]  /*0b40*/  MUFU.EX2 R12, R12 ;  /* 0x0000000c000c7308 */ /* 0x000e220000000800 */
[----:B------:R-:W-:-:S02]  /*0b50*/  FFMA.RM R19, R24, R13, 12582913 ;  /* 0x4b40000118137423 */ /* 0x000fc4000000400d */
[----:B------:R-:W-:Y:S02]  /*0b60*/  FFMA.SAT R26, R23, R14, 0.5 ;  /* 0x3f000000171a7423 */ /* 0x000fe4000000200e */
[----:B------:R-:W-:Y:S02]  /*0b70*/  FADD R24, R19, -12583039 ;  /* 0xcb40007f13187421 */ /* 0x000fe40000000000 */
[----:B------:R-:W-:Y:S02]  /*0b80*/  FFMA.RM R13, R26, R13, 12582913 ;  /* 0x4b4000011a0d7423 */ /* 0x000fe4000000400d */
[----:B------:R-:W-:Y:S02]  /*0b90*/  FFMA R24, R21, 1.4426950216293334961, -R24 ;  /* 0x3fb8aa3b15187823 */ /* 0x000fe40000000818 */
[----:B------:R-:W-:Y:S02]  /*0ba0*/  FADD R26, R13, -12583039 ;  /* 0xcb40007f0d1a7421 */ /* 0x000fe40000000000 */
[----:B------:R-:W-:Y:S01]  /*0bb0*/  FFMA R24, R21, 1.925963033500011079e-08, R24 ;  /* 0x32a5706015187823 */ /* 0x000fe20000000018 */
[----:B------:R-:W-:Y:S01]  /*0bc0*/  SHF.L.U32 R21, R9, 0x17, RZ ;  /* 0x0000001709157819 */ /* 0x000fe200000006ff */
[----:B------:R-:W-:Y:S01]  /*0bd0*/  FFMA R26, R23, 1.4426950216293334961, -R26 ;  /* 0x3fb8aa3b171a7823 */ /* 0x000fe2000000081a */
[----:B------:R-:W1:Y:S01]  /*0be0*/  MUFU.EX2 R16, R16 ;  /* 0x0000001000107308 */ /* 0x000e620000000800 */
[----:B------:R-:W-:-:S02]  /*0bf0*/  FFMA R22, R27, 1.925963033500011079e-08, R22 ;  /* 0x32a570601b167823 */ /* 0x000fc40000000016 */
[----:B0-----:R-:W-:Y:S01]  /*0c00*/  FMUL R12, R21, R12 ;  /* 0x0000000c150c7220 */ /* 0x001fe20000400000 */
[----:B------:R-:W-:Y:S01]  /*0c10*/  FFMA R26, R23, 1.925963033500011079e-08, R26 ;  /* 0x32a57060171a7823 */ /* 0x000fe2000000001a */
[----:B------:R-:W-:Y:S02]  /*0c20*/  SHF.L.U32 R27, R8, 0x17, RZ ;  /* 0x00000017081b7819 */ /* 0x000fe400000006ff */
[----:B------:R-:W-:Y:S01]  /*0c30*/  FADD R8, R12, R3 ;  /* 0x000000030c087221 */ /* 0x000fe20000000000 */
[----:B------:R-:W0:Y:S08]  /*0c40*/  MUFU.EX2 R18, R18 ;  /* 0x0000001200127308 */ /* 0x000e300000000800 */
[----:B------:R-:W2:Y:S08]  /*0c50*/  MUFU.EX2 R20, R20 ;  /* 0x0000001400147308 */ /* 0x000eb00000000800 */
[----:B------:R-:W3:Y:S08]  /*0c60*/  MUFU.EX2 R14, R25 ;  /* 0x00000019000e7308 */ /* 0x000ef00000000800 */
[----:B------:R-:W4:Y:S08]  /*0c70*/  MUFU.EX2 R22, R22 ;  /* 0x0000001600167308 */ /* 0x000f300000000800 */
[----:B------:R-:W5:Y:S08]  /*0c80*/  MUFU.EX2 R9, R24 ;  /* 0x0000001800097308 */ /* 0x000f700000000800 */
[----:B------:R-:W5:Y:S01]  /*0c90*/  MUFU.EX2 R3, R26 ;  /* 0x0000001a00037308 */ /* 0x000f620000000800 */
[----:B------:R-:W-:Y:S01]  /*0ca0*/  SHF.L.U32 R21, R10, 0x17, RZ ;  /* 0x000000170a157819 */ /* 0x000fe200000006ff */
[----:B-1----:R-:W-:Y:S01]  /*0cb0*/  FMUL R27, R27, R16 ;  /* 0x000000101b1b7220 */ /* 0x002fe20000400000 */
[----:B------:R-:W-:-:S02]  /*0cc0*/  SHF.L.U32 R11, R11, 0x17, RZ ;  /* 0x000000170b0b7819 */ /* 0x000fc400000006ff */
[----:B------:R-:W-:Y:S02]  /*0cd0*/  SHF.L.U32 R15, R15, 0x17, RZ ;  /* 0x000000170f0f7819 */ /* 0x000fe400000006ff */
[----:B------:R-:W-:Y:S02]  /*0ce0*/  SHF.L.U32 R17, R17, 0x17, RZ ;  /* 0x0000001711117819 */ /* 0x000fe400000006ff */
[----:B------:R-:W-:Y:S02]  /*0cf0*/  SHF.L.U32 R10, R19, 0x17, RZ ;  /* 0x00000017130a7819 */ /* 0x000fe400000006ff */
[----:B------:R-:W-:Y:S01]  /*0d00*/  SHF.L.U32 R16, R13, 0x17, RZ ;  /* 0x000000170d107819 */ /* 0x000fe200000006ff */
[----:B0-----:R-:W-:Y:S01]  /*0d10*/  FMUL R21, R21, R18 ;  /* 0x0000001215157220 */ /* 0x001fe20000400000 */
[----:B--2---:R-:W-:Y:S01]  /*0d20*/  FMUL R11, R11, R20 ;  /* 0x000000140b0b7220 */ /* 0x004fe20000400000 */
[----:B---3--:R-:W-:Y:S01]  /*0d30*/  FMUL R15, R15, R14 ;  /* 0x0000000e0f0f7220 */ /* 0x008fe20000400000 */
[----:B----4-:R-:W-:Y:S01]  /*0d40*/  FMUL R17, R17, R22 ;  /* 0x0000001611117220 */ /* 0x010fe20000400000 */
[----:B-----5:R-:W-:Y:S01]  /*0d50*/  FMUL R9, R10, R9 ;  /* 0x000000090a097220 */ /* 0x020fe20000400000 */
[----:B------:R-:W-:Y:S01]  /*0d60*/  FMUL R13, R16, R3 ;  /* 0x00000003100d7220 */ /* 0x000fe20000400000 */
[----:B------:R-:W-:Y:S01]  /*0d70*/  FADD R8, R8, R27 ;  /* 0x0000001b08087221 */ /* 0x000fe20000000000 */
[----:B------:R0:W-:Y:S03]  /*0d80*/  STG.E desc[UR10][R4.64+-0x10], R12 ;  /* 0xfffff00c04007986 */ /* 0x0001e6000c10190a */
[----:B------:R-:W-:Y:S01]  /*0d90*/  FADD R8, R8, R21 ;  /* 0x0000001508087221 */ /* 0x000fe20000000000 */
[----:B------:R0:W-:Y:S04]  /*0da0*/  STG.E desc[UR10][R4.64+-0xc], R27 ;  /* 0xfffff41b04007986 */ /* 0x0001e8000c10190a */
[----:B------:R0:W-:Y:S04]  /*0db0*/  STG.E desc[UR10][R4.64+-0x8], R21 ;  /* 0xfffff81504007986 */ /* 0x0001e8000c10190a */
[----:B------:R0:W-:Y:S04]  /*0dc0*/  STG.E desc[UR10][R4.64+-0x4], R11 ;  /* 0xfffffc0b04007986 */ /* 0x0001e8000c10190a */
[----:B------:R0:W-:Y:S04]  /*0dd0*/  STG.E desc[UR10][R4.64], R15 ;  /* 0x0000000f04007986 */ /* 0x0001e8000c10190a */
[----:B------:R0:W-:Y:S04]  /*0de0*/  STG.E desc[UR10][R4.64+0x4], R17 ;  /* 0x0000041104007986 */ /* 0x0001e8000c10190a */
[----:B------:R0:W-:Y:S04]  /*0df0*/  STG.E desc[UR10][R4.64+0x8], R9 ;  /* 0x0000080904007986 */ /* 0x0001e8000c10190a */
[----:B------:R0:W-:Y:S01]  /*0e00*/  STG.E desc[UR10][R4.64+0xc], R13 ;  /* 0x00000c0d04007986 */ /* 0x0001e2000c10190a */
[----:B------:R-:W-:-:S04]  /*0e10*/  FADD R8, R8, R11 ;  /* 0x0000000b08087221 */ /* 0x000fc80000000000 */
[----:B------:R-:W-:-:S04]  /*0e20*/  FADD R8, R8, R15 ;  /* 0x0000000f08087221 */ /* 0x000fc80000000000 */
[----:B------:R-:W-:-:S04]  /*0e30*/  FADD R8, R8, R17 ;  /* 0x0000001108087221 */ /* 0x000fc80000000000 */
[----:B------:R-:W-:-:S04]  /*0e40*/  FADD R8, R8, R9 ;  /* 0x0000000908087221 */ /* 0x000fc80000000000 */
[----:B------:R-:W-:Y:S01]  /*0e50*/  FADD R3, R8, R13 ;  /* 0x0000000d08037221 */ /* 0x000fe20000000000 */
[----:B0-----:R-:W-:Y:S06]  /*0e60*/  BRA.U UP1, `(.L_x_80) ;  /* 0xfffffff9015c7547 */ /* 0x001fec000b83ffff */
.L_x_79:
        /* <DEDUP_REMOVED lines=10> */
[----:B------:R-:W3:Y:S04]  /*0f10*/  LDG.E R11, desc[UR10][R4.64+0x4] ;  /* 0x0000040a040b7981 */ /* 0x000ee8000c1e1900 */
[----:B------:R-:W4:Y:S04]  /*0f20*/  LDG.E R17, desc[UR10][R4.64+0x8] ;  /* 0x0000080a04117981 */ /* 0x000f28000c1e1900 */
[----:B------:R-:W5:Y:S01]  /*0f30*/  LDG.E R19, desc[UR10][R4.64+0xc] ;  /* 0x00000c0a04137981 */ /* 0x000f62000c1e1900 */
[----:B------:R-:W-:Y:S01]  /*0f40*/  HFMA2 R16, -RZ, RZ, 0.96630859375, -0.0022525787353515625 ;  /* 0x3bbb989dff107431 */ /* 0x000fe200000001ff */
[----:B------:R-:W-:Y:S01]  /*0f50*/  MOV R12, 0x437c0000 ;  /* 0x437c0000000c7802 */ /* 0x000fe20000000f00 */
[----:B------:R-:W-:Y:S01]  /*0f60*/  UIADD3 UR4, UPT, UPT, UR4, 0x4, URZ ;  /* 0x0000000404047890 */ /* 0x000fe2000fffe0ff */
[----:B--2---:R-:W-:-:S04]  /*0f70*/  FADD R10, R9, -R0 ;  /* 0x80000000090a7221 */ /* 0x004fc80000000000 */
[----:B------:R-:W-:Y:S01]  /*0f80*/  FFMA.SAT R9, R10, R16, 0.5 ;  /* 0x3f0000000a097423 */ /* 0x000fe20000002010 */
[----:B---3--:R-:W-:-:S03]  /*0f90*/  FADD R13, R11, -R0 ;  /* 0x800000000b0d7221 */ /* 0x008fc60000000000 */
[----:B------:R-:W-:Y:S01]  /*0fa0*/  FFMA.RM R2, R9, R12, 12582913 ;  /* 0x4b40000109027423 */ /* 0x000fe2000000400c */
[----:B------:R-:W-:Y:S01]  /*0fb0*/  FFMA.SAT R15, R13, R16, 0.5 ;  /* 0x3f0000000d0f7423 */ /* 0x000fe20000002010 */
[--C-:B----4-:R-:W-:Y:S02]  /*0fc0*/  FADD R9, R17, -R0.reuse ;  /* 0x8000000011097221 */ /* 0x110fe40000000000 */
[----:B------:R-:W-:Y:S01]  /*0fd0*/  FADD R11, R2, -12583039 ;  /* 0xcb40007f020b7421 */ /* 0x000fe20000000000 */
[----:B------:R-:W-:Y:S01]  /*0fe0*/  FFMA.RM R8, R15, R12, 12582913 ;  /* 0x4b4000010f087423 */ /* 0x000fe2000000400c */
[----:B------:R-:W-:Y:S01]  /*0ff0*/  FFMA.SAT R15, R9, R16, 0.5 ;  /* 0x3f000000090f7423 */ /* 0x000fe20000002010 */
[----:B-----5:R-:W-:Y:S01]  /*1000*/  FADD R19, R19, -R0 ;  /* 0x8000000013137221 */ /* 0x020fe20000000000 */
[----:B------:R-:W-:Y:S01]  /*1010*/  FFMA R11, R10, 1.4426950216293334961, -R11 ;  /* 0x3fb8aa3b0a0b7823 */ /* 0x000fe2000000080b */
[----:B------:R-:W-:Y:S01]  /*1020*/  FADD R14, R8, -12583039 ;  /* 0xcb40007f080e7421 */ /* 0x000fe20000000000 */
[----:B------:R-:W-:-:S02]  /*1030*/  SHF.L.U32 R2, R2, 0x17, RZ ;  /* 0x0000001702027819 */ /* 0x000fc400000006ff */
[----:B------:R-:W-:Y:S01]  /*1040*/  FFMA R11, R10, 1.925963033500011079e-08, R11 ;  /* 0x32a570600a0b7823 */ /* 0x000fe2000000000b */
[----:B------:R-:W-:Y:S01]  /*1050*/  FFMA.RM R10, R15, R12, 12582913 ;  /* 0x4b4000010f0a7423 */ /* 0x000fe2000000400c */
[----:B------:R-:W-:Y:S01]  /*1060*/  FFMA.SAT R15, R19, R16, 0.5 ;  /* 0x3f000000130f7423 */ /* 0x000fe20000002010 */
[----:B------:R-:W-:Y:S01]  /*1070*/  FFMA R14, R13, 1.4426950216293334961, -R14 ;  /* 0x3fb8aa3b0d0e7823 */ /* 0x000fe2000000080e */
[----:B------:R-:W-:Y:S01]  /*1080*/  SHF.L.U32 R8, R8, 0x17, RZ ;  /* 0x0000001708087819 */ /* 0x000fe200000006ff */
[C---:B------:R-:W-:Y:S01]  /*1090*/  FADD R16, R10.reuse, -12583039 ;  /* 0xcb40007f0a107421 */ /* 0x040fe20000000000 */
[----:B------:R-:W-:Y:S01]  /*10a0*/  FFMA.RM R15, R15, R12, 12582913 ;  /* 0x4b4000010f0f7423 */ /* 0x000fe2000000400c */
[----:B------:R-:W-:Y:S01]  /*10b0*/  FFMA R14, R13, 1.925963033500011079e-08, R14 ;  /* 0x32a570600d0e7823 */ /* 0x000fe2000000000e */
[----:B------:R-:W0:Y:S01]  /*10c0*/  MUFU.EX2 R11, R11 ;  /* 0x0000000b000b7308 */ /* 0x000e220000000800 */
[----:B------:R-:W-:Y:S01]  /*10d0*/  FFMA R16, R9, 1.4426950216293334961, -R16 ;  /* 0x3fb8aa3b09107823 */ /* 0x000fe20000000810 */
[----:B------:R-:W-:Y:S01]  /*10e0*/  FADD R12, R15, -12583039 ;  /* 0xcb40007f0f0c7421 */ /* 0x000fe20000000000 */
[----:B------:R-:W-:-:S02]  /*10f0*/  SHF.L.U32 R10, R10, 0x17, RZ ;  /* 0x000000170a0a7819 */ /* 0x000fc400000006ff */
[----:B------:R-:W-:Y:S01]  /*1100*/  FFMA R16, R9, 1.925963033500011079e-08, R16 ;  /* 0x32a5706009107823 */ /* 0x000fe20000000010 */
[----:B------:R-:W-:Y:S01]  /*1110*/  FFMA R12, R19, 1.4426950216293334961, -R12 ;  /* 0x3fb8aa3b130c7823 */ /* 0x000fe2000000080c */
[----:B------:R-:W-:Y:S01]  /*1120*/  SHF.L.U32 R15, R15, 0x17, RZ ;  /* 0x000000170f0f7819 */ /* 0x000fe200000006ff */
[----:B------:R-:W1:Y:S02]  /*1130*/  MUFU.EX2 R13, R14 ;  /* 0x0000000e000d7308 */ /* 0x000e640000000800 */
[----:B------:R-:W-:-:S06]  /*1140*/  FFMA R12, R19, 1.925963033500011079e-08, R12 ;  /* 0x32a57060130c7823 */ /* 0x000fcc000000000c */
[----:B------:R-:W2:Y:S01]  /*1150*/  MUFU.EX2 R9, R16 ;  /* 0x0000001000097308 */ /* 0x000ea20000000800 */
[----:B0-----:R-:W-:-:S04]  /*1160*/  FMUL R2, R2, R11 ;  /* 0x0000000b02027220 */ /* 0x001fc80000400000 */
[----:B------:R-:W-:Y:S01]  /*1170*/  FADD R3, R3, R2 ;  /* 0x0000000203037221 */ /* 0x000fe20000000000 */
[----:B------:R0:W-:Y:S02]  /*1180*/  STG.E desc[UR10][R4.64], R2 ;  /* 0x0000000204007986 */ /* 0x0001e4000c10190a */
[----:B------:R-:W3:Y:S01]  /*1190*/  MUFU.EX2 R12, R12 ;  /* 0x0000000c000c7308 */ /* 0x000ee20000000800 */
[----:B-1----:R-:W-:-:S04]  /*11a0*/  FMUL R8, R8, R13 ;  /* 0x0000000d08087220 */ /* 0x002fc80000400000 */
[----:B------:R-:W-:Y:S01]  /*11b0*/  FADD R3, R3, R8 ;  /* 0x0000000803037221 */ /* 0x000fe20000000000 */
[----:B------:R0:W-:Y:S01]  /*11c0*/  STG.E desc[UR10][R4.64+0x4], R8 ;  /* 0x0000040804007986 */ /* 0x0001e2000c10190a */
[----:B--2---:R-:W-:-:S04]  /*11d0*/  FMUL R9, R10, R9 ;  /* 0x000000090a097220 */ /* 0x004fc80000400000 */
[----:B------:R-:W-:Y:S01]  /*11e0*/  FADD R3, R3, R9 ;  /* 0x0000000903037221 */ /* 0x000fe20000000000 */
[----:B------:R0:W-:Y:S01]  /*11f0*/  STG.E desc[UR10][R4.64+0x8], R9 ;  /* 0x0000080904007986 */ /* 0x0001e2000c10190a */
[----:B---3--:R-:W-:-:S04]  /*1200*/  FMUL R15, R15, R12 ;  /* 0x0000000c0f0f7220 */ /* 0x008fc80000400000 */
[----:B------:R-:W-:Y:S01]  /*1210*/  FADD R3, R3, R15 ;  /* 0x0000000f03037221 */ /* 0x000fe20000000000 */
[----:B------:R0:W-:Y:S06]  /*1220*/  STG.E desc[UR10][R4.64+0xc], R15 ;  /* 0x00000c0f04007986 */ /* 0x0001ec000c10190a */
.L_x_81:
[----:B------:R-:W-:Y:S05]  /*1230*/  BRA.U !UP1, `(.L_x_78) ;  /* 0x0000000109d07547 */ /* 0x000fea000b800000 */
[----:B------:R-:W-:Y:S02]  /*1240*/  UISETP.NE.AND UP0, UPT, UR6, 0x1, UPT ;  /* 0x000000010600788c */ /* 0x000fe4000bf05270 */
[----:B------:R-:W-:-:S04]  /*1250*/  ULOP3.LUT UR5, UR5, 0x1, URZ, 0xc0, !UPT ;  /* 0x0000000105057892 */ /* 0x000fc8000f8ec0ff */
[----:B------:R-:W-:-:S03]  /*1260*/  UISETP.NE.U32.AND UP1, UPT, UR5, 0x1, UPT ;  /* 0x000000010500788c */ /* 0x000fc6000bf25070 */
[----:B------:R-:W-:Y:S08]  /*1270*/  BRA.U !UP0, `(.L_x_82) ;  /* 0x0000000108787547 */ /* 0x000ff0000b800000 */
[----:B0-----:R-:W0:Y:S01]  /*1280*/  LDC.64 R4, c[0x0][0x380] ;  /* 0x0000e000ff047b82 */ /* 0x001e220000000a00 */
[----:B------:R-:W-:-:S05]  /*1290*/  IADD3 R9, PT, PT, R6, UR4, RZ ;  /* 0x0000000406097c10 */ /* 0x000fca000fffe0ff */
[----:B0-----:R-:W-:-:S05]  /*12a0*/  IMAD.WIDE R4, R9, 0x4, R4 ;  /* 0x0000000409047825 */ /* 0x001fca00078e0204 */
[----:B------:R-:W2:Y:S04]  /*12b0*/  LDG.E R9, desc[UR10][R4.64] ;  /* 0x0000000a04097981 */ /* 0x000ea8000c1e1900 */
[----:B------:R-:W3:Y:S01]  /*12c0*/  LDG.E R11, desc[UR10][R4.64+0x4] ;  /* 0x0000040a040b7981 */ /* 0x000ee2000c1e1900 */
[----:B------:R-:W-:Y:S01]  /*12d0*/  HFMA2 R10, -RZ, RZ, 0.96630859375, -0.0022525787353515625 ;  /* 0x3bbb989dff0a7431 */ /* 0x000fe200000001ff */
[----:B------:R-:W-:Y:S01]  /*12e0*/  MOV R13, 0x437c0000 ;  /* 0x437c0000000d7802 */ /* 0x000fe20000000f00 */
[----:B------:R-:W-:Y:S01]  /*12f0*/  UIADD3 UR4, UPT, UPT, UR4, 0x2, URZ ;  /* 0x0000000204047890 */ /* 0x000fe2000fffe0ff */
[--C-:B--2---:R-:W-:Y:S01]  /*1300*/  FADD R9, R9, -R0.reuse ;  /* 0x8000000009097221 */ /* 0x104fe20000000000 */
[----:B---3--:R-:W-:-:S03]  /*1310*/  FADD R11, R11, -R0 ;  /* 0x800000000b0b7221 */ /* 0x008fc60000000000 */
        /* <DEDUP_REMOVED lines=16> */
[----:B------:R2:W-:Y:S01]  /*1420*/  STG.E desc[UR10][R4.64], R2 ;  /* 0x0000000204007986 */ /* 0x0005e2000c10190a */
[----:B-1----:R-:W-:-:S04]  /*1430*/  FMUL R10, R10, R11 ;  /* 0x0000000b0a0a7220 */ /* 0x002fc80000400000 */
[----:B------:R-:W-:Y:S01]  /*1440*/  FADD R3, R3, R10 ;  /* 0x0000000a03037221 */ /* 0x000fe20000000000 */
[----:B------:R2:W-:Y:S06]  /*1450*/  STG.E desc[UR10][R4.64+0x4], R10 ;  /* 0x0000040a04007986 */ /* 0x0005ec000c10190a */
.L_x_82:
[----:B------:R-:W-:Y:S05]  /*1460*/  BRA.U UP1, `(.L_x_78) ;  /* 0x0000000101447547 */ /* 0x000fea000b800000 */
[----:B0-2---:R-:W0:Y:S01]  /*1470*/  LDC.64 R4, c[0x0][0x380] ;  /* 0x0000e000ff047b82 */ /* 0x005e220000000a00 */
[----:B------:R-:W-:-:S05]  /*1480*/  IADD3 R9, PT, PT, R6, UR4, RZ ;  /* 0x0000000406097c10 */ /* 0x000fca000fffe0ff */
[----:B0-----:R-:W-:-:S05]  /*1490*/  IMAD.WIDE R4, R9, 0x4, R4 ;  /* 0x0000000409047825 */ /* 0x001fca00078e0204 */
[----:B------:R-:W2:Y:S01]  /*14a0*/  LDG.E R9, desc[UR10][R4.64] ;  /* 0x0000000a04097981 */ /* 0x000ea2000c1e1900 */
[----:B------:R-:W-:Y:S01]  /*14b0*/  HFMA2 R2, -RZ, RZ, 0.96630859375, -0.0022525787353515625 ;  /* 0x3bbb989dff027431 */ /* 0x000fe200000001ff */
[----:B------:R-:W-:Y:S01]  /*14c0*/  MOV R11, 0x437c0000 ;  /* 0x437c0000000b7802 */ /* 0x000fe20000000f00 */
[----:B--2---:R-:W-:-:S04]  /*14d0*/  FADD R9, R9, -R0 ;  /* 0x8000000009097221 */ /* 0x004fc80000000000 */
        /* <DEDUP_REMOVED lines=9> */
[----:B------:R1:W-:Y:S06]  /*1570*/  STG.E desc[UR10][R4.64], R0 ;  /* 0x0000000004007986 */ /* 0x0003ec000c10190a */
.L_x_78:
[----:B-1----:R-:W1:Y:S02]  /*1580*/  LDC R0, c[0x0][0x38c] ;  /* 0x0000e300ff007b82 */ /* 0x002e640000000800 */
[----:B-1----:R-:W-:-:S13]  /*1590*/  ISETP.GE.AND P0, PT, R0, 0x1, PT ;  /* 0x000000010000780c */ /* 0x002fda0003f06270 */
[----:B------:R-:W-:Y:S05]  /*15a0*/  @!P0 EXIT ;  /* 0x000000000000894d */ /* 0x000fea0003800000 */
[----:B------:R-:W1:Y:S01]  /*15b0*/  LDCU UR4, c[0x0][0x390] ;  /* 0x00007200ff0477ac */ /* 0x000e620008000800 */
[C---:B------:R-:W-:Y:S01]  /*15c0*/  ISETP.GE.U32.AND P0, PT, R0.reuse, 0x10, PT ;  /* 0x000000100000780c */ /* 0x040fe20003f06070 */
[----:B0-2---:R-:W-:Y:S01]  /*15d0*/  HFMA2 R2, -RZ, RZ, 0, 0 ;  /* 0x00000000ff027431 */ /* 0x005fe200000001ff */
[----:B------:R-:W-:Y:S01]  /*15e0*/  LOP3.LUT R10, R0, 0xf, RZ, 0xc0, !PT ;  /* 0x0000000f000a7812 */ /* 0x000fe200078ec0ff */
[----:B-1----:R-:W-:-:S10]  /*15f0*/  IMAD R7, R7, UR4, RZ ;  /* 0x0000000407077c24 */ /* 0x002fd4000f8e02ff */
[----:B------:R-:W-:Y:S05]  /*1600*/  @!P0 BRA `(.L_x_83) ;  /* 0x0000001000108947 */ /* 0x000fea0003800000 */
[----:B------:R-:W0:Y:S01]  /*1610*/  LDCU.64 UR4, c[0x0][0x380] ;  /* 0x00007000ff0477ac */ /* 0x000e220008000a00 */
[----:B------:R-:W-:Y:S02]  /*1620*/  LOP3.LUT R2, R0, 0x7ffffff0, RZ, 0xc0, !PT ;  /* 0x7ffffff000027812 */ /* 0x000fe400078ec0ff */
[----:B------:R-:W-:Y:S02]  /*1630*/  MOV R6, R7 ;  /* 0x0000000700067202 */ /* 0x000fe40000000f00 */
[----:B------:R-:W-:Y:S01]  /*1640*/  IADD3 R8, PT, PT, -R2, RZ, RZ ;  /* 0x000000ff02087210 */ /* 0x000fe20007ffe1ff */
[----:B0-----:R-:W-:-:S04]  /*1650*/  UIADD3 UR4, UP0, UPT, UR4, 0x20, URZ ;  /* 0x0000002004047890 */ /* 0x001fc8000ff1e0ff */
[----:B------:R-:W-:-:S12]  /*1660*/  UIADD3.X UR5, UPT, UPT, URZ, UR5, URZ, UP0, !UPT ;  /* 0x00000005ff057290 */ /* 0x000fd800087fe4ff */
.L_x_116:
[----:B0-----:R-:W-:Y:S02]  /*1670*/  MOV R4, UR4 ;  /* 0x0000000400047c02 */ /* 0x001fe40008000f00 */
[----:B------:R-:W-:-:S03]  /*1680*/  MOV R5, UR5 ;  /* 0x0000000500057c02 */ /* 0x000fc60008000f00 */
[----:B------:R-:W-:-:S05]  /*1690*/  IMAD.WIDE R4, R6, 0x4, R4 ;  /* 0x0000000406047825 */ /* 0x000fca00078e0204 */
[----:B------:R-:W2:Y:S01]  /*16a0*/  LDG.E R0, desc[UR10][R4.64+-0x20] ;  /* 0xffffe00a04007981 */ /* 0x000ea2000c1e1900 */
[----:B------:R-:W0:Y:S01]  /*16b0*/  MUFU.RCP R12, R3 ;  /* 0x00000003000c7308 */ /* 0x000e220000001000 */
[----:B------:R-:W-:Y:S01]  /*16c0*/  IADD3 R8, PT, PT, R8, 0x10, RZ ;  /* 0x0000001008087810 */ /* 0x000fe20007ffe0ff */
[----:B------:R-:W-:Y:S03]  /*16d0*/  BSSY.RECONVERGENT B2, `(.L_x_84) ;  /* 0x000000b000027945 */ /* 0x000fe60003800200 */
[----:B------:R-:W-:Y:S01]  /*16e0*/  ISETP.NE.AND P2, PT, R8, RZ, PT ;  /* 0x000000ff0800720c */ /* 0x000fe20003f45270 */
[----:B0-----:R-:W-:-:S04]  /*16f0*/  FFMA R9, R12, -R3, 1 ;  /* 0x3f8000000c097423 */ /* 0x001fc80000000803 */
[----:B------:R-:W-:Y:S01]  /*1700*/  FFMA R9, R12, R9, R12 ;  /* 0x000000090c097223 */ /* 0x000fe2000000000c */
[----:B--2---:R-:W0:Y:S03]  /*1710*/  FCHK P0, R0, R3 ;  /* 0x0000000300007302 */ /* 0x004e260000000000 */
[----:B------:R-:W-:-:S04]  /*1720*/  FFMA R12, R0, R9, RZ ;  /* 0x00000009000c7223 */ /* 0x000fc800000000ff */
[----:B------:R-:W-:-:S04]  /*1730*/  FFMA R11, R12, -R3, R0 ;  /* 0x800000030c0b7223 */ /* 0x000fc80000000000 */
[----:B------:R-:W-:Y:S01]  /*1740*/  FFMA R9, R9, R11, R12 ;  /* 0x0000000b09097223 */ /* 0x000fe2000000000c */
[----:B0-----:R-:W-:Y:S06]  /*1750*/  @!P0 BRA `(.L_x_85) ;  /* 0x0000000000088947 */ /* 0x001fec0003800000 */
[----:B------:R-:W-:-:S07]  /*1760*/  MOV R12, 0x1780 ;  /* 0x00001780000c7802 */ /* 0x000fce0000000f00 */
[----:B------:R-:W-:Y:S05]  /*1770*/  CALL.REL.NOINC `($__internal_1_$__cuda_sm3x_div_rn_noftz_f32_slowpath) ;  /* 0x0000001c00547944 */ /* 0x000fea0003c00000 */
.L_x_85:
[----:B------:R-:W-:Y:S05]  /*1780*/  BSYNC.RECONVERGENT B2 ;  /* 0x0000000000027941 */ /* 0x000fea0003800200 */
.L_x_84:
[----:B------:R-:W2:Y:S01]  /*1790*/  LDG.E R14, desc[UR10][R4.64+-0x1c] ;  /* 0xffffe40a040e7981 */ /* 0x000ea2000c1e1900 */
[----:B------:R-:W0:Y:S01]  /*17a0*/  MUFU.RCP R0, R3 ;  /* 0x0000000300007308 */ /* 0x000e220000001000 */
[----:B------:R-:W-:Y:S02]  /*17b0*/  BSSY.RECONVERGENT B2, `(.L_x_86) ;  /* 0x000000d000027945 */ /* 0x000fe40003800200 */
[----:B------:R1:W-:Y:S01]  /*17c0*/  STG.E desc[UR10][R4.64+-0x20], R9 ;  /* 0xffffe00904007986 */ /* 0x0003e2000c10190a */
[----:B0-----:R-:W-:-:S04]  /*17d0*/  FFMA R11, R0, -R3, 1 ;  /* 0x3f800000000b7423 */ /* 0x001fc80000000803 */
[----:B------:R-:W-:Y:S01]  /*17e0*/  FFMA R0, R0, R11, R0 ;  /* 0x0000000b00007223 */ /* 0x000fe20000000000 */
[----:B--2---:R-:W0:Y:S03]  /*17f0*/  FCHK P0, R14, R3 ;  /* 0x000000030e007302 */ /* 0x004e260000000000 */
[----:B------:R-:W-:-:S04]  /*1800*/  FFMA R11, R0, R14, RZ ;  /* 0x0000000e000b7223 */ /* 0x000fc800000000ff */
[----:B------:R-:W-:-:S04]  /*1810*/  FFMA R12, R11, -R3, R14 ;  /* 0x800000030b0c7223 */ /* 0x000fc8000000000e */
[----:B------:R-:W-:Y:S01]  /*1820*/  FFMA R11, R0, R12, R11 ;  /* 0x0000000c000b7223 */ /* 0x000fe2000000000b */
[----:B01----:R-:W-:Y:S06]  /*1830*/  @!P0 BRA `(.L_x_87) ;  /* 0x0000000000108947 */ /* 0x003fec0003800000 */
[----:B------:R-:W-:Y:S02]  /*1840*/  MOV R0, R14 ;  /* 0x0000000e00007202 */ /* 0x000fe40000000f00 */
[----:B------:R-:W-:-:S07]  /*1850*/  MOV R12, 0x1870 ;  /* 0x00001870000c7802 */ /* 0x000fce0000000f00 */
[----:B------:R-:W-:Y:S05]  /*1860*/  CALL.REL.NOINC `($__internal_1_$__cuda_sm3x_div_rn_noftz_f32_slowpath) ;  /* 0x0000001c00187944 */ /* 0x000fea0003c00000 */
[----:B------:R-:W-:-:S07]  /*1870*/  MOV R11, R9 ;  /* 0x00000009000b7202 */ /* 0x000fce0000000f00 */
.L_x_87:
[----:B------:R-:W-:Y:S05]  /*1880*/  BSYNC.RECONVERGENT B2 ;  /* 0x0000000000027941 */ /* 0x000fea0003800200 */
.L_x_86:
        /* <DEDUP_REMOVED lines=14> */
.L_x_89:
[----:B------:R-:W-:Y:S05]  /*1970*/  BSYNC.RECONVERGENT B2 ;  /* 0x0000000000027941 */ /* 0x000fea0003800200 */
.L_x_88:
        /* <DEDUP_REMOVED lines=15> */
.L_x_91:
[----:B------:R-:W-:Y:S05]  /*1a70*/  BSYNC.RECONVERGENT B2 ;  /* 0x0000000000027941 */ /* 0x000fea0003800200 */
.L_x_90:
        /* <DEDUP_REMOVED lines=14> */
.L_x_93:
[----:B------:R-:W-:Y:S05]  /*1b60*/  BSYNC.RECONVERGENT B2 ;  /* 0x0000000000027941 */ /* 0x000fea0003800200 */
.L_x_92:
        /* <DEDUP_REMOVED lines=15> */
.L_x_95:
[----:B------:R-:W-:Y:S05]  /*1c60*/  BSYNC.RECONVERGENT B2 ;  /* 0x0000000000027941 */ /* 0x000fea0003800200 */
.L_x_94:
        /* <DEDUP_REMOVED lines=14> */
.L_x_97:
[----:B------:R-:W-:Y:S05]  /*1d50*/  BSYNC.RECONVERGENT B2 ;  /* 0x0000000000027941 */ /* 0x000fea0003800200 */
.L_x_96:
        /* <DEDUP_REMOVED lines=15> */
.L_x_99:
[----:B------:R-:W-:Y:S05]  /*1e50*/  BSYNC.RECONVERGENT B2 ;  /* 0x0000000000027941 */ /* 0x000fea0003800200 */
.L_x_98:
        /* <DEDUP_REMOVED lines=14> */
.L_x_101:
[----:B------:R-:W-:Y:S05]  /*1f40*/  BSYNC.RECONVERGENT B2 ;  /* 0x0000000000027941 */ /* 0x000fea0003800200 */
.L_x_100:
        /* <DEDUP_REMOVED lines=15> */
.L_x_103:
[----:B------:R-:W-:Y:S05]  /*2040*/  BSYNC.RECONVERGENT B2 ;  /* 0x0000000000027941 */ /* 0x000fea0003800200 */
.L_x_102:
        /* <DEDUP_REMOVED lines=14> */
.L_x_105:
[----:B------:R-:W-:Y:S05]  /*2130*/  BSYNC.RECONVERGENT B2 ;  /* 0x0000000000027941 */ /* 0x000fea0003800200 */
.L_x_104:
        /* <DEDUP_REMOVED lines=15> */
.L_x_107:
[----:B------:R-:W-:Y:S05]  /*2230*/  BSYNC.RECONVERGENT B2 ;  /* 0x0000000000027941 */ /* 0x000fea0003800200 */
.L_x_106:
        /* <DEDUP_REMOVED lines=14> */
.L_x_109:
[----:B------:R-:W-:Y:S05]  /*2320*/  BSYNC.RECONVERGENT B2 ;  /* 0x0000000000027941 */ /* 0x000fea0003800200 */
.L_x_108:
        /* <DEDUP_REMOVED lines=15> */
.L_x_111:
[----:B------:R-:W-:Y:S05]  /*2420*/  BSYNC.RECONVERGENT B2 ;  /* 0x0000000000027941 */ /* 0x000fea0003800200 */
.L_x_110:
        /* <DEDUP_REMOVED lines=14> */
.L_x_113:
[----:B------:R-:W-:Y:S05]  /*2510*/  BSYNC.RECONVERGENT B2 ;  /* 0x0000000000027941 */ /* 0x000fea0003800200 */
.L_x_112:
        /* <DEDUP_REMOVED lines=15> */
.L_x_115:
[----:B------:R-:W-:Y:S05]  /*2610*/  BSYNC.RECONVERGENT B2 ;  /* 0x0000000000027941 */ /* 0x000fea0003800200 */
.L_x_114:
[----:B------:R0:W-:Y:S01]  /*2620*/  STG.E desc[UR10][R4.64+0x1c], R11 ;  /* 0x00001c0b04007986 */ /* 0x0001e2000c10190a */
[----:B------:R-:W-:Y:S01]  /*2630*/  IADD3 R6, PT, PT, R6, 0x10, RZ ;  /* 0x0000001006067810 */ /* 0x000fe20007ffe0ff */
[----:B------:R-:W-:Y:S06]  /*2640*/  @P2 BRA `(.L_x_116) ;  /* 0xfffffff000082947 */ /* 0x000fec000383ffff */
.L_x_83:
[----:B------:R-:W-:-:S13]  /*2650*/  ISETP.NE.AND P0, PT, R10, RZ, PT ;  /* 0x000000ff0a00720c */ /* 0x000fda0003f05270 */
[----:B------:R-:W-:Y:S05]  /*2660*/  @!P0 EXIT ;  /* 0x000000000000894d */ /* 0x000fea0003800000 */
[----:B------:R-:W1:Y:S01]  /*2670*/  LDCU UR4, c[0x0][0x38c] ;  /* 0x00007180ff0477ac */ /* 0x000e620008000800 */
[----:B------:R-:W-:Y:S01]  /*2680*/  ISETP.GE.U32.AND P0, PT, R10, 0x8, PT ;  /* 0x000000080a00780c */ /* 0x000fe20003f06070 */
[----:B-1----:R-:W-:-:S12]  /*2690*/  ULOP3.LUT UR4, UR4, 0x7, URZ, 0xc0, !UPT ;  /* 0x0000000704047892 */ /* 0x002fd8000f8ec0ff */
[----:B------:R-:W-:Y:S05]  /*26a0*/  @!P0 BRA `(.L_x_117) ;  /* 0x0000000800008947 */ /* 0x000fea0003800000 */
[----:B0-----:R-:W0:Y:S01]  /*26b0*/  LDC.64 R4, c[0x0][0x380] ;  /* 0x0000e000ff047b82 */ /* 0x001e220000000a00 */
[----:B------:R-:W-:-:S05]  /*26c0*/  IADD3 R9, PT, PT, R7, R2, RZ ;  /* 0x0000000207097210 */ /* 0x000fca0007ffe0ff */
[----:B0-----:R-:W-:-:S05]  /*26d0*/  IMAD.WIDE R4, R9, 0x4, R4 ;  /* 0x0000000409047825 */ /* 0x001fca00078e0204 */
[----:B------:R-:W2:Y:S01]  /*26e0*/  LDG.E R11, desc[UR10][R4.64] ;  /* 0x0000000a040b7981 */ /* 0x000ea2000c1e1900 */
[----:B------:R-:W0:Y:S01]  /*26f0*/  MUFU.RCP R0, R3 ;  /* 0x0000000300007308 */ /* 0x000e220000001000 */
[----:B------:R-:W-:Y:S01]  /*2700*/  BSSY.RECONVERGENT B2, `(.L_x_118) ;  /* 0x000000b000027945 */ /* 0x000fe20003800200 */
[----:B0-----:R-:W-:-:S04]  /*2710*/  FFMA R9, R0, -R3, 1 ;  /* 0x3f80000000097423 */ /* 0x001fc80000000803 */
[----:B------:R-:W-:Y:S02]  /*2720*/  FFMA R0, R0, R9, R0 ;  /* 0x0000000900007223 */ /* 0x000fe40000000000 */
[----:B--2---:R-:W0:Y:S02]  /*2730*/  FCHK P0, R11, R3 ;  /* 0x000000030b007302 */ /* 0x004e240000000000 */
[----:B------:R-:W-:-:S04]  /*2740*/  FFMA R6, R0, R11, RZ ;  /* 0x0000000b00067223 */ /* 0x000fc800000000ff */
[----:B------:R-:W-:-:S04]  /*2750*/  FFMA R9, R6, -R3, R11 ;  /* 0x8000000306097223 */ /* 0x000fc8000000000b */
[----:B------:R-:W-:Y:S01]  /*2760*/  FFMA R9, R0, R9, R6 ;  /* 0x0000000900097223 */ /* 0x000fe20000000006 */
[----:B0-----:R-:W-:Y:S06]  /*2770*/  @!P0 BRA `(.L_x_119) ;  /* 0x00000000000c8947 */ /* 0x001fec0003800000 */
[----:B------:R-:W-:Y:S02]  /*2780*/  MOV R0, R11 ;  /* 0x0000000b00007202 */ /* 0x000fe40000000f00 */
[----:B------:R-:W-:-:S07]  /*2790*/  MOV R12, 0x27b0 ;  /* 0x000027b0000c7802 */ /* 0x000fce0000000f00 */
[----:B------:R-:W-:Y:S05]  /*27a0*/  CALL.REL.NOINC `($__internal_1_$__cuda_sm3x_div_rn_noftz_f32_slowpath) ;  /* 0x0000000c00487944 */ /* 0x000fea0003c00000 */
.L_x_119:
[----:B------:R-:W-:Y:S05]  /*27b0*/  BSYNC.RECONVERGENT B2 ;  /* 0x0000000000027941 */ /* 0x000fea0003800200 */
.L_x_118:
        /* <DEDUP_REMOVED lines=15> */
.L_x_121:
[----:B------:R-:W-:Y:S05]  /*28b0*/  BSYNC.RECONVERGENT B2 ;  /* 0x0000000000027941 */ /* 0x000fea0003800200 */
.L_x_120:
        /* <DEDUP_REMOVED lines=14> */
.L_x_123:
[----:B------:R-:W-:Y:S05]  /*29a0*/  BSYNC.RECONVERGENT B2 ;  /* 0x0000000000027941 */ /* 0x000fea0003800200 */
.L_x_122:
        /* <DEDUP_REMOVED lines=15> */
.L_x_125:
[----:B------:R-:W-:Y:S05]  /*2aa0*/  BSYNC.RECONVERGENT B2 ;  /* 0x0000000000027941 */ /* 0x000fea0003800200 */
.L_x_124:
        /* <DEDUP_REMOVED lines=14> */
.L_x_127:
[----:B------:R-:W-:Y:S05]  /*2b90*/  BSYNC.RECONVERGENT B2 ;  /* 0x0000000000027941 */ /* 0x000fea0003800200 */
.L_x_126:
        /* <DEDUP_REMOVED lines=15> */
.L_x_129:
[----:B------:R-:W-:Y:S05]  /*2c90*/  BSYNC.RECONVERGENT B2 ;  /* 0x0000000000027941 */ /* 0x000fea0003800200 */
.L_x_128:
        /* <DEDUP_REMOVED lines=14> */
.L_x_131:
[----:B------:R-:W-:Y:S05]  /*2d80*/  BSYNC.RECONVERGENT B2 ;  /* 0x0000000000027941 */ /* 0x000fea0003800200 */
.L_x_130:
        /* <DEDUP_REMOVED lines=15> */
.L_x_133:
[----:B------:R-:W-:Y:S05]  /*2e80*/  BSYNC.RECONVERGENT B2 ;  /* 0x0000000000027941 */ /* 0x000fea0003800200 */
.L_x_132:
[----:B------:R1:W-:Y:S01]  /*2e90*/  STG.E desc[UR10][R4.64+0x1c], R11 ;  /* 0x00001c0b04007986 */ /* 0x0003e2000c10190a */
[----:B------:R-:W-:-:S07]  /*2ea0*/  IADD3 R2, PT, PT, R2, 0x8, RZ ;  /* 0x0000000802027810 */ /* 0x000fce0007ffe0ff */
.L_x_117:
[----:B------:R-:W-:-:S13]  /*2eb0*/  ISETP.NE.AND P0, PT, RZ, UR4, PT ;  /* 0x00000004ff007c0c */ /* 0x000fda000bf05270 */
[----:B------:R-:W-:Y:S05]  /*2ec0*/  @!P0 EXIT ;  /* 0x000000000000894d */ /* 0x000fea0003800000 */
[----:B------:R-:W2:Y:S01]  /*2ed0*/  LDCU UR5, c[0x0][0x38c] ;  /* 0x00007180ff0577ac */ /* 0x000ea20008000800 */
[----:B------:R-:W-:Y:S02]  /*2ee0*/  UISETP.GE.U32.AND UP0, UPT, UR4, 0x4, UPT ;  /* 0x000000040400788c */ /* 0x000fe4000bf06070 */
[----:B--2---:R-:W-:-:S07]  /*2ef0*/  ULOP3.LUT UR5, UR5, 0x3, URZ, 0xc0, !UPT ;  /* 0x0000000305057892 */ /* 0x004fce000f8ec0ff */
[----:B------:R-:W-:Y:S05]  /*2f00*/  BRA.U !UP0, `(.L_x_134) ;  /* 0x0000000508087547 */ /* 0x000fea000b800000 */
[----:B01----:R-:W0:Y:S01]  /*2f10*/  LDC.64 R4, c[0x0][0x380] ;  /* 0x0000e000ff047b82 */ /* 0x003e220000000a00 */
        /* <DEDUP_REMOVED lines=15> */
.L_x_136:
[----:B------:R-:W-:Y:S05]  /*3010*/  BSYNC.RECONVERGENT B2 ;  /* 0x0000000000027941 */ /* 0x000fea0003800200 */
.L_x_135:
        /* <DEDUP_REMOVED lines=15> */
.L_x_138:
[----:B------:R-:W-:Y:S05]  /*3110*/  BSYNC.RECONVERGENT B2 ;  /* 0x0000000000027941 */ /* 0x000fea0003800200 */
.L_x_137:
        /* <DEDUP_REMOVED lines=14> */
.L_x_140:
[----:B------:R-:W-:Y:S05]  /*3200*/  BSYNC.RECONVERGENT B2 ;  /* 0x0000000000027941 */ /* 0x000fea0003800200 */
.L_x_139:
        /* <DEDUP_REMOVED lines=15> */
.L_x_142:
[----:B------:R-:W-:Y:S05]  /*3300*/  BSYNC.RECONVERGENT B2 ;  /* 0x0000000000027941 */ /* 0x000fea0003800200 */
.L_x_141:
[----:B------:R2:W-:Y:S01]  /*3310*/  STG.E desc[UR10][R4.64+0xc], R11 ;  /* 0x00000c0b04007986 */ /* 0x0005e2000c10190a */
[----:B------:R-:W-:-:S07]  /*3320*/  IADD3 R2, PT, PT, R2, 0x4, RZ ;  /* 0x0000000402027810 */ /* 0x000fce0007ffe0ff */
.L_x_134:
[----:B------:R-:W-:-:S13]  /*3330*/  ISETP.NE.AND P0, PT, RZ, UR5, PT ;  /* 0x00000005ff007c0c */ /* 0x000fda000bf05270 */
[----:B------:R-:W-:Y:S05]  /*3340*/  @!P0 EXIT ;  /* 0x000000000000894d */ /* 0x000fea0003800000 */
[----:B012---:R-:W0:Y:S01]  /*3350*/  LDC.64 R4, c[0x0][0x380] ;  /* 0x0000e000ff047b82 */ /* 0x007e220000000a00 */
[----:B------:R-:W-:Y:S01]  /*3360*/  IADD3 R13, PT, PT, R7, R2, RZ ;  /* 0x00000002070d7210 */ /* 0x000fe20007ffe0ff */
[----:B------:R-:W-:-:S12]  /*3370*/  UIADD3 UR4, UPT, UPT, -UR5, URZ, URZ ;  /* 0x000000ff05047290 */ /* 0x000fd8000fffe1ff */
.L_x_145:
[----:B01----:R-:W-:-:S05]  /*3380*/  IMAD.WIDE R6, R13, 0x4, R4 ;  /* 0x000000040d067825 */ /* 0x003fca00078e0204 */
[----:B------:R-:W2:Y:S01]  /*3390*/  LDG.E R11, desc[UR10][R6.64] ;  /* 0x0000000a060b7981 */ /* 0x000ea2000c1e1900 */
[----:B------:R-:W0:Y:S01]  /*33a0*/  MUFU.RCP R0, R3 ;  /* 0x0000000300007308 */ /* 0x000e220000001000 */
[----:B------:R-:W-:Y:S01]  /*33b0*/  UIADD3 UR4, UPT, UPT, UR4, 0x1, URZ ;  /* 0x0000000104047890 */ /* 0x000fe2000fffe0ff */
[----:B------:R-:W-:Y:S03]  /*33c0*/  BSSY.RECONVERGENT B2, `(.L_x_143) ;  /* 0x000000c000027945 */ /* 0x000fe60003800200 */
[----:B------:R-:W-:Y:S01]  /*33d0*/  UISETP.NE.AND UP0, UPT, UR4, URZ, UPT ;  /* 0x000000ff0400728c */ /* 0x000fe2000bf05270 */
[----:B0-----:R-:W-:-:S04]  /*33e0*/  FFMA R9, R0, -R3, 1 ;  /* 0x3f80000000097423 */ /* 0x001fc80000000803 */
[----:B------:R-:W-:Y:S01]  /*33f0*/  FFMA R0, R0, R9, R0 ;  /* 0x0000000900007223 */ /* 0x000fe20000000000 */
[----:B--2---:R-:W0:Y:S03]  /*3400*/  FCHK P0, R11, R3 ;  /* 0x000000030b007302 */ /* 0x004e260000000000 */
[----:B------:R-:W-:-:S04]  /*3410*/  FFMA R2, R0, R11, RZ ;  /* 0x0000000b00027223 */ /* 0x000fc800000000ff */
[----:B------:R-:W-:-:S04]  /*3420*/  FFMA R9, R2, -R3, R11 ;  /* 0x8000000302097223 */ /* 0x000fc8000000000b */
[----:B------:R-:W-:Y:S01]  /*3430*/  FFMA R9, R0, R9, R2 ;  /* 0x0000000900097223 */ /* 0x000fe20000000002 */
[----:B0-----:R-:W-:Y:S06]  /*3440*/  @!P0 BRA `(.L_x_144) ;  /* 0x00000000000c8947 */ /* 0x001fec0003800000 */
[----:B------:R-:W-:Y:S02]  /*3450*/  MOV R0, R11 ;  /* 0x0000000b00007202 */ /* 0x000fe40000000f00 */
[----:B------:R-:W-:-:S07]  /*3460*/  MOV R12, 0x3480 ;  /* 0x00003480000c7802 */ /* 0x000fce0000000f00 */
[----:B------:R-:W-:Y:S05]  /*3470*/  CALL.REL.NOINC `($__internal_1_$__cuda_sm3x_div_rn_noftz_f32_slowpath) ;  /* 0x0000000000147944 */ /* 0x000fea0003c00000 */
.L_x_144:
[----:B------:R-:W-:Y:S05]  /*3480*/  BSYNC.RECONVERGENT B2 ;  /* 0x0000000000027941 */ /* 0x000fea0003800200 */
.L_x_143:
[----:B------:R1:W-:Y:S01]  /*3490*/  STG.E desc[UR10][R6.64], R9 ;  /* 0x0000000906007986 */ /* 0x0003e2000c10190a */
[----:B------:R-:W-:Y:S01]  /*34a0*/  IADD3 R13, PT, PT, R13, 0x1, RZ ;  /* 0x000000010d0d7810 */ /* 0x000fe20007ffe0ff */
[----:B------:R-:W-:Y:S06]  /*34b0*/  BRA.U UP0, `(.L_x_145) ;  /* 0xfffffffd00b07547 */ /* 0x000fec000b83ffff */
[----:B------:R-:W-:Y:S05]  /*34c0*/  EXIT ;  /* 0x000000000000794d */ /* 0x000fea0003800000 */
        .weak           $__internal_1_$__cuda_sm3x_div_rn_noftz_f32_slowpath
        .type           $__internal_1_$__cuda_sm3x_div_rn_noftz_f32_slowpath,@function
        .size           $__internal_1_$__cuda_sm3x_div_rn_noftz_f32_slowpath,(.L_x_166 - $__internal_1_$__cuda_sm3x_div_rn_noftz_f32_slowpath)
$__internal_1_$__cuda_sm3x_div_rn_noftz_f32_slowpath:
        /* <DEDUP_REMOVED lines=35> */
.L_x_147:
[----:B------:R-:W-:Y:S01]  /*3700*/  LEA R16, R11, 0xc0800000, 0x17 ;  /* 0xc08000000b107811 */ /* 0x000fe200078eb8ff */
[----:B------:R-:W-:Y:S01]  /*3710*/  BSSY.RECONVERGENT B1, `(.L_x_152) ;  /* 0x0000036000017945 */ /* 0x000fe20003800200 */
[----:B------:R-:W-:Y:S02]  /*3720*/  IADD3 R14, PT, PT, R14, -0x7f, RZ ;  /* 0xffffff810e0e7810 */ /* 0x000fe40007ffe0ff */
[----:B------:R-:W-:-:S03]  /*3730*/  IADD3 R18, PT, PT, -R16, R15, RZ ;  /* 0x0000000f10127210 */ /* 0x000fc60007ffe1ff */
[----:B------:R-:W-:Y:S01]  /*3740*/  IMAD R0, R14, -0x800000, R0 ;  /* 0xff8000000e007824 */ /* 0x000fe200078e0200 */
        /* <DEDUP_REMOVED lines=25> */
[C---:B------:R-:W-:Y:S02]  /*38e0*/  ISETP.NE.AND P3, PT, R11.reuse, RZ, PT ;  /* 0x000000ff0b00720c */ /* 0x040fe40003f65270 */
[----:B------:R-:W-:Y:S02]  /*38f0*/  ISETP.NE.AND P1, PT, R11, RZ, PT ;  /* 0x000000ff0b00720c */ /* 0x000fe40003f25270 */
[----:B------:R-:W-:Y:S01]  /*3900*/  LOP3.LUT R14, R9, 0x7fffff, RZ, 0xc0, !PT ;  /* 0x007fffff090e7812 */ /* 0x000fe200078ec0ff */
[CCC-:B------:R-:W-:Y:S01]  /*3910*/  FFMA.RP R9, R15.reuse, R17.reuse, R16.reuse ;  /* 0x000000110f097223 */ /* 0x1c0fe20000008010 */
[----:B------:R-:W-:Y:S01]  /*3920*/  FFMA.RM R16, R15, R17, R16 ;  /* 0x000000110f107223 */ /* 0x000fe20000004010 */
[----:B------:R-:W-:Y:S02]  /*3930*/  IADD3 R15, PT, PT, R11, 0x20, RZ ;  /* 0x000000200b0f7810 */ /* 0x000fe40007ffe0ff */
        /* <DEDUP_REMOVED lines=15> */
.L_x_154:
[----:B------:R-:W-:-:S04]  /*3a30*/  LOP3.LUT R0, R0, 0x80000000, RZ, 0xc0, !PT ;  /* 0x8000000000007812 */ /* 0x000fc800078ec0ff */
[----:B------:R-:W-:Y:S01]  /*3a40*/  LOP3.LUT R0, R0, 0x7f800000, RZ, 0xfc, !PT ;  /* 0x7f80000000007812 */ /* 0x000fe200078efcff */
[----:B------:R-:W-:Y:S06]  /*3a50*/  BRA `(.L_x_155) ;  /* 0x0000000000047947 */ /* 0x000fec0003800000 */
.L_x_153:
[----:B------:R-:W-:-:S07]  /*3a60*/  LEA R0, R14, R0, 0x17 ;  /* 0x000000000e007211 */ /* 0x000fce00078eb8ff */
.L_x_155:
[----:B------:R-:W-:Y:S05]  /*3a70*/  BSYNC.RECONVERGENT B1 ;  /* 0x0000000000017941 */ /* 0x000fea0003800200 */
.L_x_152:
[----:B------:R-:W-:Y:S05]  /*3a80*/  BRA `(.L_x_156) ;  /* 0x0000000000207947 */ /* 0x000fea0003800000 */
.L_x_151:
[----:B------:R-:W-:-:S04]  /*3a90*/  LOP3.LUT R0, R15, 0x80000000, R0, 0x48, !PT ;  /* 0x800000000f007812 */ /* 0x000fc800078e4800 */
[----:B------:R-:W-:Y:S01]  /*3aa0*/  LOP3.LUT R0, R0, 0x7f800000, RZ, 0xfc, !PT ;  /* 0x7f80000000007812 */ /* 0x000fe200078efcff */
[----:B------:R-:W-:Y:S06]  /*3ab0*/  BRA `(.L_x_156) ;  /* 0x0000000000147947 */ /* 0x000fec0003800000 */
.L_x_150:
[----:B------:R-:W-:Y:S01]  /*3ac0*/  LOP3.LUT R0, R15, 0x80000000, R0, 0x48, !PT ;  /* 0x800000000f007812 */ /* 0x000fe200078e4800 */
[----:B------:R-:W-:Y:S06]  /*3ad0*/  BRA `(.L_x_156) ;  /* 0x00000000000c7947 */ /* 0x000fec0003800000 */
.L_x_149:
[----:B------:R-:W0:Y:S01]  /*3ae0*/  MUFU.RSQ R0, -QNAN ;  /* 0xffc0000000007908 */ /* 0x000e220000001400 */
[----:B------:R-:W-:Y:S05]  /*3af0*/  BRA `(.L_x_156) ;  /* 0x0000000000047947 */ /* 0x000fea0003800000 */
.L_x_148:
[----:B------:R-:W-:-:S07]  /*3b00*/  FADD.FTZ R0, R0, R3 ;  /* 0x0000000300007221 */ /* 0x000fce0000010000 */
.L_x_156:
[----:B------:R-:W-:Y:S05]  /*3b10*/  BSYNC.RECONVERGENT B0 ;  /* 0x0000000000007941 */ /* 0x000fea0003800200 */
.L_x_146:
[----:B------:R-:W-:Y:S01]  /*3b20*/  HFMA2 R15, -RZ, RZ, 0, 0 ;  /* 0x00000000ff0f7431 */ /* 0x000fe200000001ff */
[----:B------:R-:W-:Y:S02]  /*3b30*/  MOV R14, R12 ;  /* 0x0000000c000e7202 */ /* 0x000fe40000000f00 */
[----:B0-----:R-:W-:Y:S02]  /*3b40*/  MOV R9, R0 ;  /* 0x0000000000097202 */ /* 0x001fe40000000f00 */
[----:B------:R-:W-:Y:S05]  /*3b50*/  RET.REL.NODEC R14 `(_Z13softmaxKernelPfiii) ;  /* 0xffffffc40e287950 */ /* 0x000fea0003c3ffff */
.L_x_157:
        /* <DEDUP_REMOVED lines=10> */
.L_x_166:


//--------------------- .text._Z11scaleKernelPffi --------------------------
	.section	.text._Z11scaleKernelPffi,"ax",@progbits
	.align	128
        .global         _Z11scaleKernelPffi
        .type           _Z11scaleKernelPffi,@function
        .size           _Z11scaleKernelPffi,(.L_x_169 - _Z11scaleKernelPffi)
        .other          _Z11scaleKernelPffi,@"STO_CUDA_ENTRY STV_DEFAULT"
_Z11scaleKernelPffi:
.text._Z11scaleKernelPffi:
        /* <DEDUP_REMOVED lines=8> */
[----:B------:R-:W0:Y:S01]  /*0080*/  LDC.64 R2, c[0x0][0x380] ;  /* 0x0000e000ff027b82 */ /* 0x000e220000000a00 */
[----:B------:R-:W1:Y:S01]  /*0090*/  LDCU.64 UR4, c[0x0][0x358] ;  /* 0x00006b00ff0477ac */ /* 0x000e620008000a00 */
[----:B------:R-:W2:Y:S01]  /*00a0*/  LDCU UR6, c[0x0][0x388] ;  /* 0x00007100ff0677ac */ /* 0x000ea20008000800 */
[----:B0-----:R-:W-:-:S05]  /*00b0*/  IMAD.WIDE R2, R5, 0x4, R2 ;  /* 0x0000000405027825 */ /* 0x001fca00078e0202 */
[----:B-1----:R-:W2:Y:S02]  /*00c0*/  LDG.E R0, desc[UR4][R2.64] ;  /* 0x0000000402007981 */ /* 0x002ea4000c1e1900 */
[----:B--2---:R-:W-:-:S05]  /*00d0*/  FMUL R5, R0, UR6 ;  /* 0x0000000600057c20 */ /* 0x004fca0008400000 */
[----:B------:R-:W-:Y:S01]  /*00e0*/  STG.E desc[UR4][R2.64], R5 ;  /* 0x0000000502007986 */ /* 0x000fe2000c101904 */
[----:B------:R-:W-:Y:S05]  /*00f0*/  EXIT ;  /* 0x000000000000794d */ /* 0x000fea0003800000 */
.L_x_158:
        /* <DEDUP_REMOVED lines=16> */
.L_x_169:


//--------------------- .text._Z15transposeKernelPfS_iiii --------------------------
	.section	.text._Z15transposeKernelPfS_iiii,"ax",@progbits
	.align	128
        .global         _Z15transposeKernelPfS_iiii
        .type           _Z15transposeKernelPfS_iiii,@function
        .size           _Z15transposeKernelPfS_iiii,(.L_x_170 - _Z15transposeKernelPfS_iiii)
        .other          _Z15transposeKernelPfS_iiii,@"STO_CUDA_ENTRY STV_DEFAULT"
_Z15transposeKernelPfS_iiii:
.text._Z15transposeKernelPfS_iiii:
[----:B------:R-:W-:Y:S01]  /*0000*/  LDC R1, c[0x0][0x37c] ;  /* 0x0000df00ff017b82 */ /* 0x000fe20000000800 */
[----:B------:R-:W0:Y:S07]  /*0010*/  S2R R2, SR_TID.X ;  /* 0x0000000000027919 */ /* 0x000e2e0000002100 */
[----:B------:R-:W1:Y:S01]  /*0020*/  LDC R0, c[0x0][0x364] ;  /* 0x0000d900ff007b82 */ /* 0x000e620000000800 */
[----:B------:R-:W2:Y:S01]  /*0030*/  LDCU.64 UR6, c[0x0][0x390] ;  /* 0x00007200ff0677ac */ /* 0x000ea20008000a00 */
[----:B------:R-:W1:Y:S06]  /*0040*/  S2R R3, SR_TID.Y ;  /* 0x0000000000037919 */ /* 0x000e6c0000002200 */
[----:B------:R-:W0:Y:S08]  /*0050*/  S2UR UR5, SR_CTAID.X ;  /* 0x00000000000579c3 */ /* 0x000e300000002500 */
[----:B------:R-:W0:Y:S08]  /*0060*/  LDC R7, c[0x0][0x360] ;  /* 0x0000d800ff077b82 */ /* 0x000e300000000800 */
[----:B------:R-:W1:Y:S01]  /*0070*/  S2UR UR4, SR_CTAID.Y ;  /* 0x00000000000479c3 */ /* 0x000e620000002600 */
[----:B0-----:R-:W-:-:S05]  /*0080*/  IMAD R7, R7, UR5, R2 ;  /* 0x0000000507077c24 */ /* 0x001fca000f8e0202 */
[----:B--2---:R-:W-:Y:S01]  /*0090*/  ISETP.GE.AND P0, PT, R7, UR7, PT ;  /* 0x0000000707007c0c */ /* 0x004fe2000bf06270 */
[----:B-1----:R-:W-:-:S05]  /*00a0*/  IMAD R0, R0, UR4, R3 ;  /* 0x0000000400007c24 */ /* 0x002fca000f8e0203 */
[----:B------:R-:W-:-:S13]  /*00b0*/  ISETP.GE.OR P0, PT, R0, UR6, P0 ;  /* 0x0000000600007c0c */ /* 0x000fda0008706670 */
[----:B------:R-:W-:Y:S05]  /*00c0*/  @P0 EXIT ;  /* 0x000000000000094d */ /* 0x000fea0003800000 */
[----:B------:R-:W0:Y:S01]  /*00d0*/  LDC.64 R2, c[0x0][0x380] ;  /* 0x0000e000ff027b82 */ /* 0x000e220000000a00 */
[----:B------:R-:W1:Y:S01]  /*00e0*/  LDCU.64 UR6, c[0x0][0x398] ;  /* 0x00007300ff0677ac */ /* 0x000e620008000a00 */
[----:B------:R-:W2:Y:S01]  /*00f0*/  LDCU.64 UR4, c[0x0][0x358] ;  /* 0x00006b00ff0477ac */ /* 0x000ea20008000a00 */
[----:B-1----:R-:W-:-:S04]  /*0100*/  IMAD R5, R0, UR6, R7 ;  /* 0x0000000600057c24 */ /* 0x002fc8000f8e0207 */
[----:B0-----:R-:W-:Y:S02]  /*0110*/  IMAD.WIDE R2, R5, 0x4, R2 ;  /* 0x0000000405027825 */ /* 0x001fe400078e0202 */
[----:B------:R-:W0:Y:S04]  /*0120*/  LDC.64 R4, c[0x0][0x388] ;  /* 0x0000e200ff047b82 */ /* 0x000e280000000a00 */
[----:B--2---:R-:W2:Y:S01]  /*0130*/  LDG.E R3, desc[UR4][R2.64] ;  /* 0x0000000402037981 */ /* 0x004ea2000c1e1900 */
[----:B------:R-:W-:-:S04]  /*0140*/  IMAD R7, R7, UR7, R0 ;  /* 0x0000000707077c24 */ /* 0x000fc8000f8e0200 */
[----:B0-----:R-:W-:-:S05]  /*0150*/  IMAD.WIDE R4, R7, 0x4, R4 ;  /* 0x0000000407047825 */ /* 0x001fca00078e0204 */
[----:B--2---:R-:W-:Y:S01]  /*0160*/  STG.E desc[UR4][R4.64], R3 ;  /* 0x0000000304007986 */ /* 0x004fe2000c101904 */
[----:B------:R-:W-:Y:S05]  /*0170*/  EXIT ;  /* 0x000000000000794d */ /* 0x000fea0003800000 */
.L_x_159:
        /* <DEDUP_REMOVED lines=16> */
.L_x_170:


//--------------------- .text._Z20matrixMultiplyKernelPfS_S_iiiiii --------------------------
	.section	.text._Z20matrixMultiplyKernelPfS_S_iiiiii,"ax",@progbits
	.align	128
        .global         _Z20matrixMultiplyKernelPfS_S_iiiiii
        .type           _Z20matrixMultiplyKernelPfS_S_iiiiii,@function
        .size           _Z20matrixMultiplyKernelPfS_S_iiiiii,(.L_x_171 - _Z20matrixMultiplyKernelPfS_S_iiiiii)
        .other          _Z20matrixMultiplyKernelPfS_S_iiiiii,@"STO_CUDA_ENTRY STV_DEFAULT"
_Z20matrixMultiplyKernelPfS_S_iiiiii:
.text._Z20matrixMultiplyKernelPfS_S_iiiiii:
        /* <DEDUP_REMOVED lines=13> */
[----:B------:R-:W0:Y:S01]  /*00d0*/  LDC R14, c[0x0][0x3a0] ;  /* 0x0000e800ff0e7b82 */ /* 0x000e220000000800 */
[----:B------:R-:W1:Y:S01]  /*00e0*/  LDCU.64 UR6, c[0x0][0x358] ;  /* 0x00006b00ff0677ac */ /* 0x000e620008000a00 */
[----:B------:R-:W-:Y:S01]  /*00f0*/  HFMA2 R25, -RZ, RZ, 0, 0 ;  /* 0x00000000ff197431 */ /* 0x000fe200000001ff */
[----:B0-----:R-:W-:-:S13]  /*0100*/  ISETP.GE.AND P0, PT, R14, 0x1, PT ;  /* 0x000000010e00780c */ /* 0x001fda0003f06270 */
[----:B-1----:R-:W-:Y:S05]  /*0110*/  @!P0 BRA `(.L_x_160) ;  /* 0x0000000400cc8947 */ /* 0x002fea0003800000 */
[----:B------:R-:W0:Y:S01]  /*0120*/  LDCU UR4, c[0x0][0x3a4] ;  /* 0x00007480ff0477ac */ /* 0x000e220008000800 */
[C---:B------:R-:W-:Y:S02]  /*0130*/  ISETP.GE.U32.AND P1, PT, R14.reuse, 0x8, PT ;  /* 0x000000080e00780c */ /* 0x040fe40003f26070 */
[----:B------:R-:W-:Y:S02]  /*0140*/  LOP3.LUT R24, R14, 0x7, RZ, 0xc0, !PT ;  /* 0x000000070e187812 */ /* 0x000fe400078ec0ff */
[----:B------:R-:W-:Y:S02]  /*0150*/  MOV R25, RZ ;  /* 0x000000ff00197202 */ /* 0x000fe40000000f00 */
[----:B------:R-:W-:Y:S02]  /*0160*/  ISETP.NE.AND P0, PT, R24, RZ, PT ;  /* 0x000000ff1800720c */ /* 0x000fe40003f05270 */
[----:B------:R-:W-:Y:S01]  /*0170*/  MOV R17, RZ ;  /* 0x000000ff00117202 */ /* 0x000fe20000000f00 */
[----:B0-----:R-:W-:-:S04]  /*0180*/  IMAD R18, R15, UR4, RZ ;  /* 0x000000040f127c24 */ /* 0x001fc8000f8e02ff */
[----:B------:R-:W-:Y:S06]  /*0190*/  @!P1 BRA `(.L_x_161) ;  /* 0x0000000000c89947 */ /* 0x000fec0003800000 */
[----:B------:R-:W0:Y:S01]  /*01a0*/  LDCU.64 UR4, c[0x0][0x380] ;  /* 0x00007000ff0477ac */ /* 0x000e220008000a00 */
[----:B------:R-:W-:Y:S02]  /*01b0*/  LOP3.LUT R17, R14, 0x7ffffff8, RZ, 0xc0, !PT ;  /* 0x7ffffff80e117812 */ /* 0x000fe400078ec0ff */
[----:B------:R-:W-:Y:S02]  /*01c0*/  MOV R25, RZ ;  /* 0x000000ff00197202 */ /* 0x000fe40000000f00 */
[----:B------:R-:W-:Y:S02]  /*01d0*/  MOV R16, R18 ;  /* 0x0000001200107202 */ /* 0x000fe40000000f00 */
[----:B------:R-:W-:Y:S02]  /*01e0*/  MOV R20, R0 ;  /* 0x0000000000147202 */ /* 0x000fe40000000f00 */
[----:B------:R-:W-:Y:S01]  /*01f0*/  IADD3 R19, PT, PT, -R17, RZ, RZ ;  /* 0x000000ff11137210 */ /* 0x000fe20007ffe1ff */
[----:B0-----:R-:W-:-:S04]  /*0200*/  UIADD3 UR4, UP0, UPT, UR4, 0x10, URZ ;  /* 0x0000001004047890 */ /* 0x001fc8000ff1e0ff */
[----:B------:R-:W-:-:S12]  /*0210*/  UIADD3.X UR5, UPT, UPT, URZ, UR5, URZ, UP0, !UPT ;  /* 0x00000005ff057290 */ /* 0x000fd800087fe4ff */
.L_x_162:
[----:B------:R-:W0:Y:S01]  /*0220*/  LDC.64 R10, c[0x0][0x388] ;  /* 0x0000e200ff0a7b82 */ /* 0x000e220000000a00 */
[----:B------:R-:W-:Y:S02]  /*0230*/  MOV R2, UR4 ;  /* 0x0000000400027c02 */ /* 0x000fe40008000f00 */
[----:B------:R-:W-:-:S03]  /*0240*/  MOV R3, UR5 ;  /* 0x0000000500037c02 */ /* 0x000fc60008000f00 */
[----:B------:R-:W-:Y:S02]  /*0250*/  IMAD.WIDE R2, R16, 0x4, R2 ;  /* 0x0000000410027825 */ /* 0x000fe400078e0202 */
[----:B------:R-:W1:Y:S03]  /*0260*/  LDC R23, c[0x0][0x3a8] ;  /* 0x0000ea00ff177b82 */ /* 0x000e660000000800 */
[----:B------:R-:W2:Y:S04]  /*0270*/  LDG.E R26, desc[UR6][R2.64+-0x10] ;  /* 0xfffff006021a7981 */ /* 0x000ea8000c1e1900 */
[----:B------:R-:W3:Y:S04]  /*0280*/  LDG.E R22, desc[UR6][R2.64+-0xc] ;  /* 0xfffff40602167981 */ /* 0x000ee8000c1e1900 */
[----:B------:R-:W4:Y:S01]  /*0290*/  LDG.E R27, desc[UR6][R2.64+-0x8] ;  /* 0xfffff806021b7981 */ /* 0x000f22000c1e1900 */
[----:B0-----:R-:W-:-:S05]  /*02a0*/  IMAD.WIDE R10, R20, 0x4, R10 ;  /* 0x00000004140a7825 */ /* 0x001fca00078e020a */
[----:B------:R0:W2:Y:S01]  /*02b0*/  LDG.E R28, desc[UR6][R10.64] ;  /* 0x000000060a1c7981 */ /* 0x0000a2000c1e1900 */
[----:B-1----:R-:W-:-:S05]  /*02c0*/  IMAD.WIDE R12, R23, 0x4, R10 ;  /* 0x00000004170c7825 */ /* 0x002fca00078e020a */
[----:B------:R1:W3:Y:S01]  /*02d0*/  LDG.E R21, desc[UR6][R12.64] ;  /* 0x000000060c157981 */ /* 0x0002e2000c1e1900 */
[----:B------:R-:W-:-:S04]  /*02e0*/  IMAD.WIDE R8, R23, 0x4, R12 ;  /* 0x0000000417087825 */ /* 0x000fc800078e020c */
[C---:B------:R-:W-:Y:S02]  /*02f0*/  IMAD.WIDE R6, R23.reuse, 0x4, R8 ;  /* 0x0000000417067825 */ /* 0x040fe400078e0208 */
[----:B------:R-:W4:Y:S02]  /*0300*/  LDG.E R8, desc[UR6][R8.64] ;  /* 0x0000000608087981 */ /* 0x000f24000c1e1900 */
[C---:B------:R-:W-:Y:S02]  /*0310*/  IMAD.WIDE R4, R23.reuse, 0x4, R6 ;  /* 0x0000000417047825 */ /* 0x040fe400078e0206 */
[----:B------:R5:W4:Y:S02]  /*0320*/  LDG.E R29, desc[UR6][R6.64] ;  /* 0x00000006061d7981 */ /* 0x000b24000c1e1900 */
[C---:B0-----:R-:W-:Y:S02]  /*0330*/  IMAD.WIDE R10, R23.reuse, 0x4, R4 ;  /* 0x00000004170a7825 */ /* 0x041fe400078e0204 */
[----:B------:R-:W4:Y:S04]  /*0340*/  LDG.E R9, desc[UR6][R2.64+0x8] ;  /* 0x0000080602097981 */ /* 0x000f28000c1e1900 */
[----:B------:R-:W4:Y:S01]  /*0350*/  LDG.E R5, desc[UR6][R4.64] ;  /* 0x0000000604057981 */ /* 0x000f22000c1e1900 */
[----:B-1----:R-:W-:-:S03]  /*0360*/  IMAD.WIDE R12, R23, 0x4, R10 ;  /* 0x00000004170c7825 */ /* 0x002fc600078e020a */
[----:B------:R-:W4:Y:S01]  /*0370*/  LDG.E R4, desc[UR6][R2.64] ;  /* 0x0000000602047981 */ /* 0x000f22000c1e1900 */
[----:B-----5:R-:W-:-:S06]  /*0380*/  IMAD.WIDE R6, R23, 0x4, R12 ;  /* 0x0000000417067825 */ /* 0x020fcc00078e020c */
[----:B------:R-:W5:Y:S01]  /*0390*/  LDG.E R7, desc[UR6][R6.64] ;  /* 0x0000000606077981 */ /* 0x000f62000c1e1900 */
[----:B--2---:R-:W-:-:S03]  /*03a0*/  FFMA R25, R26, R28, R25 ;  /* 0x0000001c1a197223 */ /* 0x004fc60000000019 */
[----:B------:R-:W2:Y:S04]  /*03b0*/  LDG.E R26, desc[UR6][R2.64+-0x4] ;  /* 0xfffffc06021a7981 */ /* 0x000ea8000c1e1900 */
[----:B------:R-:W5:Y:S04]  /*03c0*/  LDG.E R28, desc[UR6][R10.64] ;  /* 0x000000060a1c7981 */ /* 0x000f68000c1e1900 */
[----:B------:R-:W5:Y:S04]  /*03d0*/  LDG.E R11, desc[UR6][R2.64+0x4] ;  /* 0x00000406020b7981 */ /* 0x000f68000c1e1900 */
[----:B------:R-:W5:Y:S04]  /*03e0*/  LDG.E R10, desc[UR6][R2.64+0xc] ;  /* 0x00000c06020a7981 */ /* 0x000f68000c1e1900 */
[----:B------:R-:W5:Y:S01]  /*03f0*/  LDG.E R2, desc[UR6][R12.64] ;  /* 0x000000060c027981 */ /* 0x000f62000c1e1900 */
[----:B---3--:R-:W-:Y:S01]  /*0400*/  FFMA R22, R22, R21, R25 ;  /* 0x0000001516167223 */ /* 0x008fe20000000019 */
[----:B------:R-:W-:-:S03]  /*0410*/  IADD3 R19, PT, PT, R19, 0x8, RZ ;  /* 0x0000000813137810 */ /* 0x000fc60007ffe0ff */
[----:B----4-:R-:W-:Y:S01]  /*0420*/  FFMA R27, R27, R8, R22 ;  /* 0x000000081b1b7223 */ /* 0x010fe20000000016 */
[----:B------:R-:W-:Y:S02]  /*0430*/  ISETP.NE.AND P1, PT, R19, RZ, PT ;  /* 0x000000ff1300720c */ /* 0x000fe40003f25270 */
[----:B------:R-:W-:Y:S02]  /*0440*/  LEA R20, R23, R20, 0x3 ;  /* 0x0000001417147211 */ /* 0x000fe400078e18ff */
[----:B------:R-:W-:Y:S01]  /*0450*/  IADD3 R16, PT, PT, R16, 0x8, RZ ;  /* 0x0000000810107810 */ /* 0x000fe20007ffe0ff */
[----:B--2---:R-:W-:-:S04]  /*0460*/  FFMA R27, R26, R29, R27 ;  /* 0x0000001d1a1b7223 */ /* 0x004fc8000000001b */
[----:B------:R-:W-:-:S04]  /*0470*/  FFMA R4, R4, R5, R27 ;  /* 0x0000000504047223 */ /* 0x000fc8000000001b */
[----:B-----5:R-:W-:-:S04]  /*0480*/  FFMA R4, R11, R28, R4 ;  /* 0x0000001c0b047223 */ /* 0x020fc80000000004 */
[----:B------:R-:W-:-:S04]  /*0490*/  FFMA R9, R9, R2, R4 ;  /* 0x0000000209097223 */ /* 0x000fc80000000004 */
[----:B------:R-:W-:Y:S01]  /*04a0*/  FFMA R25, R10, R7, R9 ;  /* 0x000000070a197223 */ /* 0x000fe20000000009 */
[----:B------:R-:W-:Y:S06]  /*04b0*/  @P1 BRA `(.L_x_162) ;  /* 0xfffffffc00581947 */ /* 0x000fec000383ffff */
.L_x_161:
[----:B------:R-:W-:Y:S05]  /*04c0*/  @!P0 BRA `(.L_x_160) ;  /* 0x0000000000e08947 */ /* 0x000fea0003800000 */
[----:B------:R-:W-:Y:S02]  /*04d0*/  ISETP.GE.U32.AND P0, PT, R24, 0x4, PT ;  /* 0x000000041800780c */ /* 0x000fe40003f06070 */
[----:B------:R-:W-:-:S04]  /*04e0*/  LOP3.LUT R16, R14, 0x3, RZ, 0xc0, !PT ;  /* 0x000000030e107812 */ /* 0x000fc800078ec0ff */
[----:B------:R-:W-:-:S07]  /*04f0*/  ISETP.NE.AND P1, PT, R16, RZ, PT ;  /* 0x000000ff1000720c */ /* 0x000fce0003f25270 */
[----:B------:R-:W-:Y:S06]  /*0500*/  @!P0 BRA `(.L_x_163) ;  /* 0x00000000005c8947 */ /* 0x000fec0003800000 */
[----:B------:R-:W0:Y:S01]  /*0510*/  LDC R19, c[0x0][0x3a8] ;  /* 0x0000ea00ff137b82 */ /* 0x000e220000000800 */
[----:B------:R-:W-:-:S07]  /*0520*/  IADD3 R5, PT, PT, R18, R17, RZ ;  /* 0x0000001112057210 */ /* 0x000fce0007ffe0ff */
[----:B------:R-:W1:Y:S08]  /*0530*/  LDC.64 R8, c[0x0][0x388] ;  /* 0x0000e200ff087b82 */ /* 0x000e700000000a00 */
[----:B------:R-:W2:Y:S01]  /*0540*/  LDC.64 R2, c[0x0][0x380] ;  /* 0x0000e000ff027b82 */ /* 0x000ea20000000a00 */
[----:B0-----:R-:W-:-:S04]  /*0550*/  IMAD R7, R17, R19, R0 ;  /* 0x0000001311077224 */ /* 0x001fc800078e0200 */
[----:B-1----:R-:W-:-:S04]  /*0560*/  IMAD.WIDE R8, R7, 0x4, R8 ;  /* 0x0000000407087825 */ /* 0x002fc800078e0208 */
[----:B------:R-:W-:Y:S02]  /*0570*/  IMAD.WIDE R10, R19, 0x4, R8 ;  /* 0x00000004130a7825 */ /* 0x000fe400078e0208 */
[----:B------:R-:W3:Y:S02]  /*0580*/  LDG.E R8, desc[UR6][R8.64] ;  /* 0x0000000608087981 */ /* 0x000ee4000c1e1900 */
[----:B--2---:R-:W-:-:S04]  /*0590*/  IMAD.WIDE R2, R5, 0x4, R2 ;  /* 0x0000000405027825 */ /* 0x004fc800078e0202 */
[C---:B------:R-:W-:Y:S01]  /*05a0*/  IMAD.WIDE R4, R19.reuse, 0x4, R10 ;  /* 0x0000000413047825 */ /* 0x040fe200078e020a */
[----:B------:R-:W3:Y:S04]  /*05b0*/  LDG.E R12, desc[UR6][R2.64] ;  /* 0x00000006020c7981 */ /* 0x000ee8000c1e1900 */
[----:B------:R-:W2:Y:S01]  /*05c0*/  LDG.E R10, desc[UR6][R10.64] ;  /* 0x000000060a0a7981 */ /* 0x000ea2000c1e1900 */
[----:B------:R-:W-:-:S03]  /*05d0*/  IMAD.WIDE R6, R19, 0x4, R4 ;  /* 0x0000000413067825 */ /* 0x000fc600078e0204 */
[----:B------:R-:W2:Y:S04]  /*05e0*/  LDG.E R13, desc[UR6][R2.64+0x4] ;  /* 0x00000406020d7981 */ /* 0x000ea8000c1e1900 */
[----:B------:R-:W4:Y:S04]  /*05f0*/  LDG.E R20, desc[UR6][R4.64] ;  /* 0x0000000604147981 */ /* 0x000f28000c1e1900 */
[----:B------:R-:W4:Y:S04]  /*0600*/  LDG.E R19, desc[UR6][R2.64+0x8] ;  /* 0x0000080602137981 */ /* 0x000f28000c1e1900 */
[----:B------:R-:W5:Y:S04]  /*0610*/  LDG.E R21, desc[UR6][R2.64+0xc] ;  /* 0x00000c0602157981 */ /* 0x000f68000c1e1900 */
[----:B------:R-:W5:Y:S01]  /*0620*/  LDG.E R6, desc[UR6][R6.64] ;  /* 0x0000000606067981 */ /* 0x000f62000c1e1900 */
[----:B------:R-:W-:Y:S01]  /*0630*/  IADD3 R17, PT, PT, R17, 0x4, RZ ;  /* 0x0000000411117810 */ /* 0x000fe20007ffe0ff */
[----:B---3--:R-:W-:-:S04]  /*0640*/  FFMA R12, R12, R8, R25 ;  /* 0x000000080c0c7223 */ /* 0x008fc80000000019 */
[----:B--2---:R-:W-:-:S04]  /*0650*/  FFMA R12, R13, R10, R12 ;  /* 0x0000000a0d0c7223 */ /* 0x004fc8000000000c */
[----:B----4-:R-:W-:-:S04]  /*0660*/  FFMA R12, R19, R20, R12 ;  /* 0x00000014130c7223 */ /* 0x010fc8000000000c */
[----:B-----5:R-:W-:-:S07]  /*0670*/  FFMA R25, R21, R6, R12 ;  /* 0x0000000615197223 */ /* 0x020fce000000000c */
.L_x_163:
[----:B------:R-:W-:Y:S05]  /*0680*/  @!P1 BRA `(.L_x_160) ;  /* 0x0000000000709947 */ /* 0x000fea0003800000 */
[----:B------:R-:W-:Y:S01]  /*0690*/  ISETP.NE.AND P0, PT, R16, 0x1, PT ;  /* 0x000000011000780c */ /* 0x000fe20003f05270 */
[----:B------:R-:W0:Y:S01]  /*06a0*/  LDC.64 R10, c[0x0][0x388] ;  /* 0x0000e200ff0a7b82 */ /* 0x000e220000000a00 */
[----:B------:R-:W-:-:S04]  /*06b0*/  LOP3.LUT R14, R14, 0x1, RZ, 0xc0, !PT ;  /* 0x000000010e0e7812 */ /* 0x000fc800078ec0ff */
[----:B------:R-:W-:-:S03]  /*06c0*/  ISETP.NE.U32.AND P1, PT, R14, 0x1, PT ;  /* 0x000000010e00780c */ /* 0x000fc60003f25070 */
[----:B------:R-:W1:Y:S04]  /*06d0*/  LDC.64 R6, c[0x0][0x380] ;  /* 0x0000e000ff067b82 */ /* 0x000e680000000a00 */
[----:B------:R-:W-:-:S04]  /*06e0*/  @P0 IADD3 R9, PT, PT, R18, R17, RZ ;  /* 0x0000001112090210 */ /* 0x000fc80007ffe0ff */
[----:B------:R-:W2:Y:S08]  /*06f0*/  @P0 LDC R19, c[0x0][0x3a8] ;  /* 0x0000ea00ff130b82 */ /* 0x000eb00000000800 */
[----:B------:R-:W3:Y:S08]  /*0700*/  @!P1 LDC R12, c[0x0][0x3a8] ;  /* 0x0000ea00ff0c9b82 */ /* 0x000ef00000000800 */
[----:B------:R-:W4:Y:S01]  /*0710*/  LDC.64 R4, c[0x0][0x380] ;  /* 0x0000e000ff047b82 */ /* 0x000f220000000a00 */
[----:B-1----:R-:W-:-:S07]  /*0720*/  @P0 IMAD.WIDE R6, R9, 0x4, R6 ;  /* 0x0000000409060825 */ /* 0x002fce00078e0206 */
[----:B------:R-:W1:Y:S01]  /*0730*/  LDC.64 R2, c[0x0][0x388] ;  /* 0x0000e200ff027b82 */ /* 0x000e620000000a00 */
[C---:B--2---:R-:W-:Y:S01]  /*0740*/  @P0 IMAD R13, R17.reuse, R19, R0 ;  /* 0x00000013110d0224 */ /* 0x044fe200078e0200 */
[----:B------:R-:W-:-:S03]  /*0750*/  @P0 IADD3 R17, PT, PT, R17, 0x2, RZ ;  /* 0x0000000211110810 */ /* 0x000fc60007ffe0ff */
[----:B0-----:R-:W-:Y:S01]  /*0760*/  @P0 IMAD.WIDE R10, R13, 0x4, R10 ;  /* 0x000000040d0a0825 */ /* 0x001fe200078e020a */
[----:B------:R-:W-:-:S03]  /*0770*/  @!P1 IADD3 R13, PT, PT, R18, R17, RZ ;  /* 0x00000011120d9210 */ /* 0x000fc60007ffe0ff */
[----:B---3--:R-:W-:Y:S01]  /*0780*/  @!P1 IMAD R17, R17, R12, R0 ;  /* 0x0000000c11119224 */ /* 0x008fe200078e0200 */
[----:B------:R-:W2:Y:S01]  /*0790*/  @P0 LDG.E R14, desc[UR6][R10.64] ;  /* 0x000000060a0e0981 */ /* 0x000ea2000c1e1900 */
[----:B------:R-:W-:-:S03]  /*07a0*/  @P0 IMAD.WIDE R8, R19, 0x4, R10 ;  /* 0x0000000413080825 */ /* 0x000fc600078e020a */
[----:B------:R-:W2:Y:S01]  /*07b0*/  @P0 LDG.E R12, desc[UR6][R6.64] ;  /* 0x00000006060c0981 */ /* 0x000ea2000c1e1900 */
[----:B----4-:R-:W-:-:S03]  /*07c0*/  @!P1 IMAD.WIDE R4, R13, 0x4, R4 ;  /* 0x000000040d049825 */ /* 0x010fc600078e0204 */
[----:B------:R-:W3:Y:S04]  /*07d0*/  @P0 LDG.E R19, desc[UR6][R6.64+0x4] ;  /* 0x0000040606130981 */ /* 0x000ee8000c1e1900 */
[----:B------:R-:W3:Y:S01]  /*07e0*/  @P0 LDG.E R8, desc[UR6][R8.64] ;  /* 0x0000000608080981 */ /* 0x000ee2000c1e1900 */
[----:B-1----:R-:W-:-:S03]  /*07f0*/  @!P1 IMAD.WIDE R2, R17, 0x4, R2 ;  /* 0x0000000411029825 */ /* 0x002fc600078e0202 */
[----:B------:R-:W4:Y:S04]  /*0800*/  @!P1 LDG.E R4, desc[UR6][R4.64] ;  /* 0x0000000604049981 */ /* 0x000f28000c1e1900 */
[----:B------:R-:W4:Y:S01]  /*0810*/  @!P1 LDG.E R2, desc[UR6][R2.64] ;  /* 0x0000000602029981 */ /* 0x000f22000c1e1900 */
[----:B--2---:R-:W-:-:S04]  /*0820*/  @P0 FFMA R12, R12, R14, R25 ;  /* 0x0000000e0c0c0223 */ /* 0x004fc80000000019 */
[----:B---3--:R-:W-:-:S04]  /*0830*/  @P0 FFMA R25, R19, R8, R12 ;  /* 0x0000000813190223 */ /* 0x008fc8000000000c */
[----:B----4-:R-:W-:-:S07]  /*0840*/  @!P1 FFMA R25, R4, R2, R25 ;  /* 0x0000000204199223 */ /* 0x010fce0000000019 */
.L_x_160:
[----:B------:R-:W0:Y:S01]  /*0850*/  LDC.64 R2, c[0x0][0x390] ;  /* 0x0000e400ff027b82 */ /* 0x000e220000000a00 */
[----:B------:R-:W1:Y:S02]  /*0860*/  LDCU UR4, c[0x0][0x3ac] ;  /* 0x00007580ff0477ac */ /* 0x000e640008000800 */
[----:B-1----:R-:W-:-:S04]  /*0870*/  IMAD R15, R15, UR4, R0 ;  /* 0x000000040f0f7c24 */ /* 0x002fc8000f8e0200 */
[----:B0-----:R-:W-:-:S05]  /*0880*/  IMAD.WIDE R2, R15, 0x4, R2 ;  /* 0x000000040f027825 */ /* 0x001fca00078e0202 */
[----:B------:R-:W-:Y:S01]  /*0890*/  STG.E desc[UR6][R2.64], R25 ;  /* 0x0000001902007986 */ /* 0x000fe2000c101906 */
[----:B------:R-:W-:Y:S05]  /*08a0*/  EXIT ;  /* 0x000000000000794d */ /* 0x000fea0003800000 */
.L_x_164:
        /* <DEDUP_REMOVED lines=13> */
.L_x_171:


//--------------------- .nv.shared._Z15attentionKernelPfS_S_S_fbiiii --------------------------
	.section	.nv.shared._Z15attentionKernelPfS_S_S_fbiiii,"aw",@nobits
	.sectionflags	@""
	.align	16
	.zero		1024


//--------------------- .nv.shared.reserved.0     --------------------------
	.section	.nv.shared.reserved.0,"aw",@nobits
	.weak		__nv_reservedSMEM_offset_0_alias
	.size		__nv_reservedSMEM_offset_0_alias, 0, 64
	.other		__nv_reservedSMEM_offset_0_alias,@"STO_CUDA_RESERVED_SHARED STV_DEFAULT"
__nv_reservedSMEM_offset_0_alias:
	.zero		0
	.zero		64


//--------------------- .nv.shared._Z13softmaxKernelPfiii --------------------------
	.section	.nv.shared._Z13softmaxKernelPfiii,"aw",@nobits
	.sectionflags	@""
	.align	16
	.zero		1024


//--------------------- .nv.shared._Z11scaleKernelPffi --------------------------
	.section	.nv.shared._Z11scaleKernelPffi,"aw",@nobits
	.sectionflags	@""
	.align	16
	.zero		1024


//--------------------- .nv.shared._Z15transposeKernelPfS_iiii --------------------------
	.section	.nv.shared._Z15transposeKernelPfS_iiii,"aw",@nobits
	.sectionflags	@""
	.align	16
	.zero		1024


//--------------------- .nv.shared._Z20matrixMultiplyKernelPfS_S_iiiiii --------------------------
	.section	.nv.shared._Z20matrixMultiplyKernelPfS_S_iiiiii,"aw",@nobits
	.sectionflags	@""
	.align	16
	.zero		1024


//--------------------- .nv.constant0._Z15attentionKernelPfS_S_S_fbiiii --------------------------
	.section	.nv.constant0._Z15attentionKernelPfS_S_S_fbiiii,"a",@progbits
	.sectionflags	@""
	.align	4
.nv.constant0._Z15attentionKernelPfS_S_S_fbiiii:
	.zero		952


//--------------------- .nv.constant0._Z13softmaxKernelPfiii --------------------------
	.section	.nv.constant0._Z13softmaxKernelPfiii,"a",@progbits
	.sectionflags	@""
	.align	4
.nv.constant0._Z13softmaxKernelPfiii:
	.zero		916


//--------------------- .nv.constant0._Z11scaleKernelPffi --------------------------
	.section	.nv.constant0._Z11scaleKernelPffi,"a",@progbits
	.sectionflags	@""
	.align	4
.nv.constant0._Z11scaleKernelPffi:
	.zero		912


//--------------------- .nv.constant0._Z15transposeKernelPfS_iiii --------------------------
	.section	.nv.constant0._Z15transposeKernelPfS_iiii,"a",@progbits
	.sectionflags	@""
	.align	4
.nv.constant0._Z15transposeKernelPfS_iiii:
	.zero		928


//--------------------- .nv.constant0._Z20matrixMultiplyKernelPfS_S_iiiiii --------------------------
	.section	.nv.constant0._Z20matrixMultiplyKernelPfS_S_iiiiii,"a",@progbits
	.sectionflags	@""
	.align	4
.nv.constant0._Z20matrixMultiplyKernelPfS_S_iiiiii:
	.zero		944


//--------------------- SYMBOLS --------------------------

	.type		.nv.reservedSmem.offset0,@object
	.size		.nv.reservedSmem.offset0,0x4
	.type		.nv.reservedSmem.cap,@object
	.size		.nv.reservedSmem.cap,0x4
